	.target	sm_80

	.elftype	@"ET_EXEC"


//--------------------- .note.nv.tkinfo           --------------------------
	.section	.note.nv.tkinfo,"",@"SHT_NOTE"
	.sectionflags	@"SHF_NOTE_NV_TKINFO"
	.tkinfo
        /*0018*/ 	.word	0x00000002
        /*0030*/ 	.string	""
        /*0030*/ 	.string	"ptxas"
        /*0030*/ 	.string	"Cuda compilation tools, release 13.0, V13.0.88"
        /*0030*/ 	.string	"Build cuda_13.0.r13.0/compiler.36424714_0"
        /*0030*/ 	.string	"-v  -suppress-debug-info  -lineinfo  -arch sm_80 "



//--------------------- .note.nv.cuinfo           --------------------------
	.section	.note.nv.cuinfo,"",@"SHT_NOTE"
	.sectionflags	@"SHF_NOTE_NV_CUINFO"
        /*0018*/ 	.short	0x0002
        /*001a*/ 	.short	0x0050
        /*001c*/ 	.short	0x0082
	.zero		2


//--------------------- .nv.info                  --------------------------
	.section	.nv.info,"",@"SHT_CUDA_INFO"
	.align	4


	//----- nvinfo : EIATTR_REGCOUNT
	.align		4
        /*0000*/ 	.byte	0x04, 0x2f
        /*0002*/ 	.short	(.L_2 - .L_1)
	.align		4
.L_1:
        /*0004*/ 	.word	index@(attn_fwd)
        /*0008*/ 	.word	0x00000060


	//----- nvinfo : EIATTR_FRAME_SIZE
	.align		4
.L_2:
        /*000c*/ 	.byte	0x04, 0x11
        /*000e*/ 	.short	(.L_4 - .L_3)
	.align		4
.L_3:
        /*0010*/ 	.word	index@(attn_fwd)
        /*0014*/ 	.word	0x00000000


	//----- nvinfo : EIATTR_MIN_STACK_SIZE
	.align		4
.L_4:
        /*0018*/ 	.byte	0x04, 0x12
        /*001a*/ 	.short	(.L_6 - .L_5)
	.align		4
.L_5:
        /*001c*/ 	.word	index@(attn_fwd)
        /*0020*/ 	.word	0x00000000
.L_6:


//--------------------- .nv.info.attn_fwd         --------------------------
	.section	.nv.info.attn_fwd,"",@"SHT_CUDA_INFO"
	.sectionflags	@""
	.align	4


	//----- nvinfo : EIATTR_CUDA_API_VERSION
	.align		4
        /*0000*/ 	.byte	0x04, 0x37
        /*0002*/ 	.short	(.L_8 - .L_7)
.L_7:
        /*0004*/ 	.word	0x00000082


	//----- nvinfo : EIATTR_SW2861232_WAR
	.align		4
.L_8:
        /*0008*/ 	.byte	0x01, 0x35
	.zero		2


	//----- nvinfo : EIATTR_PARAM_CBANK
	.align		4
        /*000c*/ 	.byte	0x04, 0x0a
        /*000e*/ 	.short	(.L_10 - .L_9)
	.align		4
.L_9:
        /*0010*/ 	.word	index@(.nv.constant0.attn_fwd)
        /*0014*/ 	.short	0x0160
        /*0016*/ 	.short	0x0088


	//----- nvinfo : EIATTR_CBANK_PARAM_SIZE
	.align		4
.L_10:
        /*0018*/ 	.byte	0x03, 0x19
        /*001a*/ 	.short	0x0088


	//----- nvinfo : EIATTR_KPARAM_INFO
	.align		4
        /*001c*/ 	.byte	0x04, 0x17
        /*001e*/ 	.short	(.L_12 - .L_11)
.L_11:
        /*0020*/ 	.word	0x00000000
        /*0024*/ 	.short	0x0019
        /*0026*/ 	.short	0x0080
        /*0028*/ 	.byte	0x00, 0xf4, 0x21, 0x00


	//----- nvinfo : EIATTR_KPARAM_INFO
	.align		4
.L_12:
        /*002c*/ 	.byte	0x04, 0x17
        /*002e*/ 	.short	(.L_14 - .L_13)
.L_13:
        /*0030*/ 	.word	0x00000000
        /*0034*/ 	.short	0x0018
        /*0036*/ 	.short	0x0078
        /*0038*/ 	.byte	0x00, 0xf4, 0x21, 0x00


	//----- nvinfo : EIATTR_KPARAM_INFO
	.align		4
.L_14:
        /*003c*/ 	.byte	0x04, 0x17
        /*003e*/ 	.short	(.L_16 - .L_15)
.L_15:
        /*0040*/ 	.word	0x00000000
        /*0044*/ 	.short	0x0017
        /*0046*/ 	.short	0x0070
        /*0048*/ 	.byte	0x00, 0xf0, 0x11, 0x00


	//----- nvinfo : EIATTR_KPARAM_INFO
	.align		4
.L_16:
        /*004c*/ 	.byte	0x04, 0x17
        /*004e*/ 	.short	(.L_18 - .L_17)
.L_17:
        /*0050*/ 	.word	0x00000000
        /*0054*/ 	.short	0x0016
        /*0056*/ 	.short	0x006c
        /*0058*/ 	.byte	0x00, 0xf0, 0x11, 0x00


	//----- nvinfo : EIATTR_KPARAM_INFO
	.align		4
.L_18:
        /*005c*/ 	.byte	0x04, 0x17
        /*005e*/ 	.short	(.L_20 - .L_19)
.L_19:
        /*0060*/ 	.word	0x00000000
        /*0064*/ 	.short	0x0015
        /*0066*/ 	.short	0x0068
        /*0068*/ 	.byte	0x00, 0xf0, 0x11, 0x00


	//----- nvinfo : EIATTR_KPARAM_INFO
	.align		4
.L_20:
        /*006c*/ 	.byte	0x04, 0x17
        /*006e*/ 	.short	(.L_22 - .L_21)
.L_21:
        /*0070*/ 	.word	0x00000000
        /*0074*/ 	.short	0x0014
        /*0076*/ 	.short	0x0064
        /*0078*/ 	.byte	0x00, 0xf0, 0x11, 0x00


	//----- nvinfo : EIATTR_KPARAM_INFO
	.align		4
.L_22:
        /*007c*/ 	.byte	0x04, 0x17
        /*007e*/ 	.short	(.L_24 - .L_23)
.L_23:
        /*0080*/ 	.word	0x00000000
        /*0084*/ 	.short	0x0013
        /*0086*/ 	.short	0x0060
        /*0088*/ 	.byte	0x00, 0xf0, 0x11, 0x00


	//----- nvinfo : EIATTR_KPARAM_INFO
	.align		4
.L_24:
        /*008c*/ 	.byte	0x04, 0x17
        /*008e*/ 	.short	(.L_26 - .L_25)
.L_25:
        /*0090*/ 	.word	0x00000000
        /*0094*/ 	.short	0x0012
        /*0096*/ 	.short	0x005c
        /*0098*/ 	.byte	0x00, 0xf0, 0x11, 0x00


	//----- nvinfo : EIATTR_KPARAM_INFO
	.align		4
.L_26:
        /*009c*/ 	.byte	0x04, 0x17
        /*009e*/ 	.short	(.L_28 - .L_27)
.L_27:
        /*00a0*/ 	.word	0x00000000
        /*00a4*/ 	.short	0x0011
        /*00a6*/ 	.short	0x0058
        /*00a8*/ 	.byte	0x00, 0xf0, 0x11, 0x00


	//----- nvinfo : EIATTR_KPARAM_INFO
	.align		4
.L_28:
        /*00ac*/ 	.byte	0x04, 0x17
        /*00ae*/ 	.short	(.L_30 - .L_29)
.L_29:
        /*00b0*/ 	.word	0x00000000
        /*00b4*/ 	.short	0x0010
        /*00b6*/ 	.short	0x0054
        /*00b8*/ 	.byte	0x00, 0xf0, 0x11, 0x00


	//----- nvinfo : EIATTR_KPARAM_INFO
	.align		4
.L_30:
        /*00bc*/ 	.byte	0x04, 0x17
        /*00be*/ 	.short	(.L_32 - .L_31)
.L_31:
        /*00c0*/ 	.word	0x00000000
        /*00c4*/ 	.short	0x000f
        /*00c6*/ 	.short	0x0050
        /*00c8*/ 	.byte	0x00, 0xf0, 0x11, 0x00


	//----- nvinfo : EIATTR_KPARAM_INFO
	.align		4
.L_32:
        /*00cc*/ 	.byte	0x04, 0x17
        /*00ce*/ 	.short	(.L_34 - .L_33)
.L_33:
        /*00d0*/ 	.word	0x00000000
        /*00d4*/ 	.short	0x000e
        /*00d6*/ 	.short	0x004c
        /*00d8*/ 	.byte	0x00, 0xf0, 0x11, 0x00


	//----- nvinfo : EIATTR_KPARAM_INFO
	.align		4
.L_34:
        /*00dc*/ 	.byte	0x04, 0x17
        /*00de*/ 	.short	(.L_36 - .L_35)
.L_35:
        /*00e0*/ 	.word	0x00000000
        /*00e4*/ 	.short	0x000d
        /*00e6*/ 	.short	0x0048
        /*00e8*/ 	.byte	0x00, 0xf0, 0x11, 0x00


	//----- nvinfo : EIATTR_KPARAM_INFO
	.align		4
.L_36:
        /*00ec*/ 	.byte	0x04, 0x17
        /*00ee*/ 	.short	(.L_38 - .L_37)
.L_37:
        /*00f0*/ 	.word	0x00000000
        /*00f4*/ 	.short	0x000c
        /*00f6*/ 	.short	0x0044
        /*00f8*/ 	.byte	0x00, 0xf0, 0x11, 0x00


	//----- nvinfo : EIATTR_KPARAM_INFO
	.align		4
.L_38:
        /*00fc*/ 	.byte	0x04, 0x17
        /*00fe*/ 	.short	(.L_40 - .L_39)
.L_39:
        /*0100*/ 	.word	0x00000000
        /*0104*/ 	.short	0x000b
        /*0106*/ 	.short	0x0040
        /*0108*/ 	.byte	0x00, 0xf0, 0x11, 0x00


	//----- nvinfo : EIATTR_KPARAM_INFO
	.align		4
.L_40:
        /*010c*/ 	.byte	0x04, 0x17
        /*010e*/ 	.short	(.L_42 - .L_41)
.L_41:
        /*0110*/ 	.word	0x00000000
        /*0114*/ 	.short	0x000a
        /*0116*/ 	.short	0x003c
        /*0118*/ 	.byte	0x00, 0xf0, 0x11, 0x00


	//----- nvinfo : EIATTR_KPARAM_INFO
	.align		4
.L_42:
        /*011c*/ 	.byte	0x04, 0x17
        /*011e*/ 	.short	(.L_44 - .L_43)
.L_43:
        /*0120*/ 	.word	0x00000000
        /*0124*/ 	.short	0x0009
        /*0126*/ 	.short	0x0038
        /*0128*/ 	.byte	0x00, 0xf0, 0x11, 0x00


	//----- nvinfo : EIATTR_KPARAM_INFO
	.align		4
.L_44:
        /*012c*/ 	.byte	0x04, 0x17
        /*012e*/ 	.short	(.L_46 - .L_45)
.L_45:
        /*0130*/ 	.word	0x00000000
        /*0134*/ 	.short	0x0008
        /*0136*/ 	.short	0x0034
        /*0138*/ 	.byte	0x00, 0xf0, 0x11, 0x00


	//----- nvinfo : EIATTR_KPARAM_INFO
	.align		4
.L_46:
        /*013c*/ 	.byte	0x04, 0x17
        /*013e*/ 	.short	(.L_48 - .L_47)
.L_47:
        /*0140*/ 	.word	0x00000000
        /*0144*/ 	.short	0x0007
        /*0146*/ 	.short	0x0030
        /*0148*/ 	.byte	0x00, 0xf0, 0x11, 0x00


	//----- nvinfo : EIATTR_KPARAM_INFO
	.align		4
.L_48:
        /*014c*/ 	.byte	0x04, 0x17
        /*014e*/ 	.short	(.L_50 - .L_49)
.L_49:
        /*0150*/ 	.word	0x00000000
        /*0154*/ 	.short	0x0006
        /*0156*/ 	.short	0x002c
        /*0158*/ 	.byte	0x00, 0xf0, 0x11, 0x00


	//----- nvinfo : EIATTR_KPARAM_INFO
	.align		4
.L_50:
        /*015c*/ 	.byte	0x04, 0x17
        /*015e*/ 	.short	(.L_52 - .L_51)
.L_51:
        /*0160*/ 	.word	0x00000000
        /*0164*/ 	.short	0x0005
        /*0166*/ 	.short	0x0028
        /*0168*/ 	.byte	0x00, 0xf0, 0x11, 0x00


	//----- nvinfo : EIATTR_KPARAM_INFO
	.align		4
.L_52:
        /*016c*/ 	.byte	0x04, 0x17
        /*016e*/ 	.short	(.L_54 - .L_53)
.L_53:
        /*0170*/ 	.word	0x00000000
        /*0174*/ 	.short	0x0004
        /*0176*/ 	.short	0x0020
        /*0178*/ 	.byte	0x00, 0xf4, 0x21, 0x00


	//----- nvinfo : EIATTR_KPARAM_INFO
	.align		4
.L_54:
        /*017c*/ 	.byte	0x04, 0x17
        /*017e*/ 	.short	(.L_56 - .L_55)
.L_55:
        /*0180*/ 	.word	0x00000000
        /*0184*/ 	.short	0x0003
        /*0186*/ 	.short	0x0018
        /*0188*/ 	.byte	0x00, 0xf4, 0x21, 0x00


	//----- nvinfo : EIATTR_KPARAM_INFO
	.align		4
.L_56:
        /*018c*/ 	.byte	0x04, 0x17
        /*018e*/ 	.short	(.L_58 - .L_57)
.L_57:
        /*0190*/ 	.word	0x00000000
        /*0194*/ 	.short	0x0002
        /*0196*/ 	.short	0x0010
        /*0198*/ 	.byte	0x00, 0xf4, 0x21, 0x00


	//----- nvinfo : EIATTR_KPARAM_INFO
	.align		4
.L_58:
        /*019c*/ 	.byte	0x04, 0x17
        /*019e*/ 	.short	(.L_60 - .L_59)
.L_59:
        /*01a0*/ 	.word	0x00000000
        /*01a4*/ 	.short	0x0001
        /*01a6*/ 	.short	0x0008
        /*01a8*/ 	.byte	0x00, 0xf4, 0x21, 0x00


	//----- nvinfo : EIATTR_KPARAM_INFO
	.align		4
.L_60:
        /*01ac*/ 	.byte	0x04, 0x17
        /*01ae*/ 	.short	(.L_62 - .L_61)
.L_61:
        /*01b0*/ 	.word	0x00000000
        /*01b4*/ 	.short	0x0000
        /*01b6*/ 	.short	0x0000
        /*01b8*/ 	.byte	0x00, 0xf4, 0x21, 0x00


	//----- nvinfo : EIATTR_MAXREG_COUNT
	.align		4
.L_62:
        /*01bc*/ 	.byte	0x03, 0x1b
        /*01be*/ 	.short	0x00ff


	//----- nvinfo : EIATTR_NUM_BARRIERS
	.align		4
        /*01c0*/ 	.byte	0x02, 0x4c
        /*01c2*/ 	.byte	0x01
	.zero		1


	//----- nvinfo : EIATTR_MERCURY_ISA_VERSION
	.align		4
        /*01c4*/ 	.byte	0x03, 0x5f
        /*01c6*/ 	.short	0x0000


	//----- nvinfo : EIATTR_COOP_GROUP_MASK_REGIDS
	.align		4
        /*01c8*/ 	.byte	0x04, 0x29
        /*01ca*/ 	.short	(.L_64 - .L_63)


	//   ....[0]....
.L_63:
        /*01cc*/ 	.word	0xffffffff


	//   ....[1]....
        /*01d0*/ 	.word	0xffffffff


	//   ....[2]....
        /*01d4*/ 	.word	0xffffffff


	//   ....[3]....
        /*01d8*/ 	.word	0xffffffff


	//   ....[4]....
        /*01dc*/ 	.word	0xffffffff


	//   ....[5]....
        /*01e0*/ 	.word	0xffffffff


	//   ....[6]....
        /*01e4*/ 	.word	0xffffffff


	//   ....[7]....
        /*01e8*/ 	.word	0xffffffff


	//----- nvinfo : EIATTR_COOP_GROUP_INSTR_OFFSETS
	.align		4
.L_64:
        /*01ec*/ 	.byte	0x04, 0x28
        /*01ee*/ 	.short	(.L_66 - .L_65)


	//   ....[0]....
.L_65:
        /*01f0*/ 	.word	0x00000cd0


	//   ....[1]....
        /*01f4*/ 	.word	0x00000dc0


	//   ....[2]....
        /*01f8*/ 	.word	0x00000dd0


	//   ....[3]....
        /*01fc*/ 	.word	0x00000e10


	//   ....[4]....
        /*0200*/ 	.word	0x000013f0


	//   ....[5]....
        /*0204*/ 	.word	0x00001400


	//   ....[6]....
        /*0208*/ 	.word	0x000014d0


	//   ....[7]....
        /*020c*/ 	.word	0x000014e0


	//----- nvinfo : EIATTR_EXIT_INSTR_OFFSETS
	.align		4
.L_66:
        /*0210*/ 	.byte	0x04, 0x1c
        /*0212*/ 	.short	(.L_68 - .L_67)


	//   ....[0]....
.L_67:
        /*0214*/ 	.word	0x00002310


	//   ....[1]....
        /*0218*/ 	.word	0x000023b0


	//----- nvinfo : EIATTR_REQNTID
	.align		4
.L_68:
        /*021c*/ 	.byte	0x04, 0x10
        /*021e*/ 	.short	(.L_70 - .L_69)
.L_69:
        /*0220*/ 	.word	0x00000100
        /*0224*/ 	.word	0x00000001
        /*0228*/ 	.word	0x00000001
.L_70:


//--------------------- .nv.callgraph             --------------------------
	.section	.nv.callgraph,"",@"SHT_CUDA_CALLGRAPH"
	.align	4
	.sectionentsize	8
	.align		4
        /*0000*/ 	.word	0x00000000
	.align		4
        /*0004*/ 	.word	0xffffffff
	.align		4
        /*0008*/ 	.word	0x00000000
	.align		4
        /*000c*/ 	.word	0xfffffffe
	.align		4
        /*0010*/ 	.word	0x00000000
	.align		4
        /*0014*/ 	.word	0xfffffffd
	.align		4
        /*0018*/ 	.word	0x00000000
	.align		4
        /*001c*/ 	.word	0xfffffffc


//--------------------- .nv.rel.action            --------------------------
	.section	.nv.rel.action,"",@"SHT_CUDA_RELOCINFO"
	.align	8
	.sectionentsize	8
        /*0000*/ 	.byte	0x73, 0x00, 0x00, 0x00, 0x00, 0x00, 0x00, 0x00, 0x00, 0x00, 0x00, 0x11, 0x25, 0x00, 0x05, 0x36


//--------------------- .nv.constant4             --------------------------
	.section	.nv.constant4,"a",@progbits
	.align	8
	.align		8
.nv.constant4:
        /*0000*/ 	.dword	_$_str


//--------------------- .nv.constant0.attn_fwd    --------------------------
	.section	.nv.constant0.attn_fwd,"a",@progbits
	.sectionflags	@""
	.align	4
.nv.constant0.attn_fwd:
	.zero		488


//--------------------- .text.attn_fwd            --------------------------
	.section	.text.attn_fwd,"ax",@progbits
	.sectioninfo	@"SHI_REGISTERS=96"
	.align	128
        .global         attn_fwd
        .type           attn_fwd,@function
        .size           attn_fwd,(.L_x_3 - attn_fwd)
        .other          attn_fwd,@"STO_CUDA_ENTRY STV_DEFAULT"
attn_fwd:
.text.attn_fwd:
[----:B------:R-:W-:Y:S02]  /*0000*/  MOV R1, c[0x0][0x28] ;  /* 0x00000a0000017a02 */ /* 0x000fe40000000f00 */
[----:B------:R-:W0:Y:S01]  /*0010*/  S2R R0, SR_TID.X ;  /* 0x0000000000007919 */ /* 0x000e220000002100 */
[----:B------:R-:W-:Y:S01]  /*0020*/  MOV R16, c[0x0][0x198] ;  /* 0x0000660000107a02 */ /* 0x000fe20000000f00 */
[----:B------:R-:W-:Y:S02]  /*0030*/  ULDC.64 UR4, c[0x0][0x118] ;  /* 0x0000460000047ab9 */ /* 0x000fe40000000a00 */
[----:B------:R-:W1:Y:S04]  /*0040*/  S2R R4, SR_CTAID.X ;  /* 0x0000000000047919 */ /* 0x000e680000002500 */
[----:B------:R-:W2:Y:S01]  /*0050*/  S2R R2, SR_CTAID.Y ;  /* 0x0000000000027919 */ /* 0x000ea20000002600 */
[----:B0-----:R-:W-:Y:S02]  /*0060*/  LOP3.LUT R3, R0, 0x3f, RZ, 0xc0, !PT ;  /* 0x0000003f00037812 */ /* 0x001fe400078ec0ff */
[----:B------:R-:W-:-:S02]  /*0070*/  SHF.R.U32.HI R5, RZ, 0x6, R0 ;  /* 0x00000006ff057819 */ /* 0x000fc40000011600 */
[----:B-1----:R-:W-:Y:S02]  /*0080*/  LEA R3, R4, R3, 0x6 ;  /* 0x0000000304037211 */ /* 0x002fe400078e30ff */
[----:B------:R-:W-:Y:S01]  /*0090*/  SGXT.U32 R4, R5, 0x2 ;  /* 0x000000020504781a */ /* 0x000fe20000000000 */
[----:B--2---:R-:W-:Y:S02]  /*00a0*/  IMAD R5, R2, c[0x0][0x190], RZ ;  /* 0x0000640002057a24 */ /* 0x004fe400078e02ff */
[----:B------:R-:W-:Y:S02]  /*00b0*/  IMAD R7, R3, c[0x0][0x194], RZ ;  /* 0x0000650003077a24 */ /* 0x000fe400078e02ff */
[----:B------:R-:W-:Y:S01]  /*00c0*/  IMAD R11, R4, c[0x0][0x198], RZ ;  /* 0x00006600040b7a24 */ /* 0x000fe200078e02ff */
[C---:B------:R-:W-:Y:S01]  /*00d0*/  SHF.L.U32 R6, R5.reuse, 0x1, RZ ;  /* 0x0000000105067819 */ /* 0x040fe200000006ff */
[----:B------:R-:W-:Y:S01]  /*00e0*/  IMAD.HI R5, R5, 0x2, RZ ;  /* 0x0000000205057827 */ /* 0x000fe200078e02ff */
[----:B------:R-:W-:-:S02]  /*00f0*/  SHF.L.U32 R9, R7, 0x1, RZ ;  /* 0x0000000107097819 */ /* 0x000fc400000006ff */
[C---:B------:R-:W-:Y:S01]  /*0100*/  LEA R12, R16.reuse, R11, 0x2 ;  /* 0x0000000b100c7211 */ /* 0x040fe200078e10ff */
[----:B------:R-:W-:Y:S01]  /*0110*/  IMAD.HI R8, R7, 0x2, RZ ;  /* 0x0000000207087827 */ /* 0x000fe200078e02ff */
[----:B------:R-:W-:Y:S02]  /*0120*/  IADD3 R24, P0, P1, R9, c[0x0][0x160], R6 ;  /* 0x0000580009187a10 */ /* 0x000fe4000791e006 */
[----:B------:R-:W-:Y:S02]  /*0130*/  LEA R9, R16, R12, 0x2 ;  /* 0x0000000c10097211 */ /* 0x000fe400078e10ff */
[----:B------:R-:W-:Y:S02]  /*0140*/  IADD3.X R26, R8, c[0x0][0x164], R5, P0, P1 ;  /* 0x00005900081a7a10 */ /* 0x000fe400007e2405 */
[----:B------:R-:W-:Y:S02]  /*0150*/  LEA R6, P0, R11, R24, 0x1 ;  /* 0x000000180b067211 */ /* 0x000fe400078008ff */
[----:B------:R-:W-:-:S02]  /*0160*/  LEA R5, R16, R9, 0x2 ;  /* 0x0000000910057211 */ /* 0x000fc400078e10ff */
[----:B------:R-:W-:Y:S02]  /*0170*/  LEA R10, P1, R9, R24, 0x1 ;  /* 0x00000018090a7211 */ /* 0x000fe400078208ff */
[----:B------:R-:W-:Y:S02]  /*0180*/  LEA.HI.X.SX32 R7, R11, R26, 0x1, P0 ;  /* 0x0000001a0b077211 */ /* 0x000fe400000f0eff */
[----:B------:R-:W-:Y:S02]  /*0190*/  LEA R8, P0, R12, R24, 0x1 ;  /* 0x000000180c087211 */ /* 0x000fe400078008ff */
[----:B------:R-:W-:Y:S01]  /*01a0*/  LEA R15, R16, R5, 0x2 ;  /* 0x00000005100f7211 */ /* 0x000fe200078e10ff */
[----:B------:R0:W2:Y:S01]  /*01b0*/  LDG.E.U16 R20, [R6.64] ;  /* 0x0000000406147981 */ /* 0x0000a2000c1e1500 */
[-C--:B------:R-:W-:Y:S02]  /*01c0*/  LEA.HI.X.SX32 R11, R9, R26.reuse, 0x1, P1 ;  /* 0x0000001a090b7211 */ /* 0x080fe400008f0eff */
[----:B------:R-:W-:-:S02]  /*01d0*/  LEA.HI.X.SX32 R9, R12, R26, 0x1, P0 ;  /* 0x0000001a0c097211 */ /* 0x000fc400000f0eff */
[C---:B------:R-:W-:Y:S01]  /*01e0*/  LEA R12, P0, R5.reuse, R24, 0x1 ;  /* 0x00000018050c7211 */ /* 0x040fe200078008ff */
[----:B------:R1:W3:Y:S01]  /*01f0*/  LDG.E.U16 R22, [R10.64] ;  /* 0x000000040a167981 */ /* 0x0002e2000c1e1500 */
[C---:B------:R-:W-:Y:S02]  /*0200*/  LEA R17, R16.reuse, R15, 0x2 ;  /* 0x0000000f10117211 */ /* 0x040fe400078e10ff */
[----:B------:R-:W-:Y:S01]  /*0210*/  LEA.HI.X.SX32 R13, R5, R26, 0x1, P0 ;  /* 0x0000001a050d7211 */ /* 0x000fe200000f0eff */
[----:B------:R4:W5:Y:S01]  /*0220*/  LDG.E.U16 R8, [R8.64] ;  /* 0x0000000408087981 */ /* 0x000962000c1e1500 */
[C---:B------:R-:W-:Y:S02]  /*0230*/  LEA R5, R16.reuse, R17, 0x2 ;  /* 0x0000001110057211 */ /* 0x040fe400078e10ff */
[-C--:B------:R-:W-:Y:S01]  /*0240*/  LEA R14, P0, R15, R24.reuse, 0x1 ;  /* 0x000000180f0e7211 */ /* 0x080fe200078008ff */
[----:B------:R4:W5:Y:S01]  /*0250*/  LDG.E.U16 R12, [R12.64] ;  /* 0x000000040c0c7981 */ /* 0x000962000c1e1500 */
[----:B------:R-:W-:Y:S01]  /*0260*/  LEA R18, P1, R5, R24, 0x1 ;  /* 0x0000001805127211 */ /* 0x000fe200078208ff */
[----:B0-----:R-:W-:Y:S01]  /*0270*/  IMAD R6, R16, 0x4, R5 ;  /* 0x0000000410067824 */ /* 0x001fe200078e0205 */
[----:B------:R-:W-:-:S02]  /*0280*/  LEA.HI.X.SX32 R15, R15, R26, 0x1, P0 ;  /* 0x0000001a0f0f7211 */ /* 0x000fc400000f0eff */
[----:B------:R-:W-:Y:S02]  /*0290*/  LEA.HI.X.SX32 R19, R5, R26, 0x1, P1 ;  /* 0x0000001a05137211 */ /* 0x000fe400008f0eff */
[CC--:B------:R-:W-:Y:S01]  /*02a0*/  LEA R16, P0, R17.reuse, R24.reuse, 0x1 ;  /* 0x0000001811107211 */ /* 0x0c0fe200078008ff */
[----:B------:R-:W5:Y:S01]  /*02b0*/  LDG.E.U16 R14, [R14.64] ;  /* 0x000000040e0e7981 */ /* 0x000f62000c1e1500 */
[C---:B-1----:R-:W-:Y:S02]  /*02c0*/  LEA R10, P1, R6.reuse, R24, 0x1 ;  /* 0x00000018060a7211 */ /* 0x042fe400078208ff */
[-C--:B------:R-:W-:Y:S01]  /*02d0*/  LEA.HI.X.SX32 R17, R17, R26.reuse, 0x1, P0 ;  /* 0x0000001a11117211 */ /* 0x080fe200000f0eff */
[----:B------:R-:W5:Y:S01]  /*02e0*/  LDG.E.U16 R18, [R18.64] ;  /* 0x0000000412127981 */ /* 0x000f62000c1e1500 */
[----:B------:R-:W-:-:S03]  /*02f0*/  LEA.HI.X.SX32 R11, R6, R26, 0x1, P1 ;  /* 0x0000001a060b7211 */ /* 0x000fc600008f0eff */
[----:B------:R-:W5:Y:S04]  /*0300*/  LDG.E.U16 R16, [R16.64] ;  /* 0x0000000410107981 */ /* 0x000f68000c1e1500 */
[----:B------:R0:W5:Y:S01]  /*0310*/  LDG.E.U16 R10, [R10.64] ;  /* 0x000000040a0a7981 */ /* 0x000162000c1e1500 */
[C---:B------:R-:W-:Y:S02]  /*0320*/  LOP3.LUT R5, R0.reuse, 0xc0, RZ, 0xc0, !PT ;  /* 0x000000c000057812 */ /* 0x040fe400078ec0ff */
[----:B------:R-:W-:Y:S02]  /*0330*/  SHF.L.U32 R6, R0, 0x1, RZ ;  /* 0x0000000100067819 */ /* 0x000fe400000006ff */
[----:B------:R-:W-:Y:S02]  /*0340*/  SHF.R.U32.HI R7, RZ, 0x2, R5 ;  /* 0x00000002ff077819 */ /* 0x000fe40000011605 */
[----:B----4-:R-:W-:-:S02]  /*0350*/  MOV R9, c[0x0][0x1d0] ;  /* 0x0000740000097a02 */ /* 0x010fc40000000f00 */
[----:B------:R-:W-:Y:S02]  /*0360*/  LOP3.LUT R7, R7, 0x1fe, R6, 0x78, !PT ;  /* 0x000001fe07077812 */ /* 0x000fe400078e7806 */
[----:B------:R-:W-:Y:S02]  /*0370*/  ISETP.GE.AND P0, PT, R9, 0x1, PT ;  /* 0x000000010900780c */ /* 0x000fe40003f06270 */
[----:B------:R-:W-:Y:S01]  /*0380*/  LOP3.LUT R9, R7, 0x40, RZ, 0x3c, !PT ;  /* 0x0000004007097812 */ /* 0x000fe200078e3cff */
[----:B------:R-:W-:Y:S01]  /*0390*/  CS2R R48, SRZ ;  /* 0x0000000000307805 */ /* 0x000fe2000001ff00 */
[----:B------:R-:W-:Y:S01]  /*03a0*/  MOV R60, 0xff800000 ;  /* 0xff800000003c7802 */ /* 0x000fe20000000f00 */
[----:B------:R-:W-:Y:S01]  /*03b0*/  CS2R R50, SRZ ;  /* 0x0000000000327805 */ /* 0x000fe2000001ff00 */
[----:B0-----:R-:W-:Y:S01]  /*03c0*/  MOV R11, 0x3f800000 ;  /* 0x3f800000000b7802 */ /* 0x001fe20000000f00 */
[----:B------:R-:W-:Y:S01]  /*03d0*/  CS2R R52, SRZ ;  /* 0x0000000000347805 */ /* 0x000fe2000001ff00 */
[----:B------:R-:W-:Y:S01]  /*03e0*/  MOV R74, 0x3f800000 ;  /* 0x3f800000004a7802 */ /* 0x000fe20000000f00 */
[----:B------:R-:W-:Y:S01]  /*03f0*/  CS2R R54, SRZ ;  /* 0x0000000000367805 */ /* 0x000fe2000001ff00 */
[----:B------:R-:W-:Y:S01]  /*0400*/  MOV R56, 0xff800000 ;  /* 0xff80000000387802 */ /* 0x000fe20000000f00 */
[----:B------:R-:W-:Y:S01]  /*0410*/  CS2R R40, SRZ ;  /* 0x0000000000287805 */ /* 0x000fe2000001ff00 */
[----:B------:R-:W-:Y:S01]  /*0420*/  CS2R R42, SRZ ;  /* 0x00000000002a7805 */ /* 0x000fe2000001ff00 */
[----:B------:R-:W-:Y:S01]  /*0430*/  CS2R R36, SRZ ;  /* 0x0000000000247805 */ /* 0x000fe2000001ff00 */
[----:B------:R-:W-:Y:S01]  /*0440*/  CS2R R38, SRZ ;  /* 0x0000000000267805 */ /* 0x000fe2000001ff00 */
[C---:B------:R-:W-:Y:S01]  /*0450*/  SHF.L.U32 R13, R0.reuse, 0x3, RZ ;  /* 0x00000003000d7819 */ /* 0x040fe200000006ff */
[----:B--2---:R-:W-:Y:S04]  /*0460*/  STS.U16 [R7], R20 ;  /* 0x0000001407007388 */ /* 0x004fe80000000400 */
[----:B---3--:R-:W-:Y:S04]  /*0470*/  STS.U16 [R7+0x400], R22 ;  /* 0x0004001607007388 */ /* 0x008fe80000000400 */
[----:B-----5:R-:W-:Y:S04]  /*0480*/  STS.U16 [R7+0x800], R14 ;  /* 0x0008000e07007388 */ /* 0x020fe80000000400 */
[----:B------:R-:W-:Y:S04]  /*0490*/  STS.U16 [R7+0xc00], R18 ;  /* 0x000c001207007388 */ /* 0x000fe80000000400 */
[----:B------:R-:W-:Y:S04]  /*04a0*/  STS.U16 [R9+0x200], R8 ;  /* 0x0002000809007388 */ /* 0x000fe80000000400 */
[----:B------:R-:W-:Y:S04]  /*04b0*/  STS.U16 [R9+0xa00], R16 ;  /* 0x000a001009007388 */ /* 0x000fe80000000400 */
[----:B------:R-:W-:Y:S04]  /*04c0*/  STS.U16 [R9+0xe00], R10 ;  /* 0x000e000a09007388 */ /* 0x000fe80000000400 */
[----:B------:R0:W-:Y:S02]  /*04d0*/  STS.U16 [R9+0x600], R12 ;  /* 0x0006000c09007388 */ /* 0x0001e40000000400 */
[----:B0-----:R-:W-:Y:S01]  /*04e0*/  SHF.L.U32 R12, R0, 0x6, RZ ;  /* 0x00000006000c7819 */ /* 0x001fe200000006ff */
[----:B------:R-:W-:Y:S05]  /*04f0*/  @!P0 BRA `(.L_x_0) ;  /* 0x0000113000008947 */ /* 0x000fea0003800000 */
[----:B------:R-:W-:Y:S01]  /*0500*/  LOP3.LUT R10, R0, 0x1f, RZ, 0xc0, !PT ;  /* 0x0000001f000a7812 */ /* 0x000fe200078ec0ff */
[----:B------:R-:W-:Y:S01]  /*0510*/  IMAD R8, R2, c[0x0][0x1a0], RZ ;  /* 0x0000680002087a24 */ /* 0x000fe200078e02ff */
[----:B------:R-:W-:Y:S01]  /*0520*/  LOP3.LUT R15, R6, 0x10, RZ, 0xc0, !PT ;  /* 0x00000010060f7812 */ /* 0x000fe200078ec0ff */
[----:B------:R-:W-:Y:S01]  /*0530*/  IMAD R9, R2, c[0x0][0x1b0], RZ ;  /* 0x00006c0002097a24 */ /* 0x000fe200078e02ff */
[----:B------:R-:W-:Y:S01]  /*0540*/  LOP3.LUT R18, R0, 0x7, RZ, 0xc0, !PT ;  /* 0x0000000700127812 */ /* 0x000fe200078ec0ff */
[C---:B------:R-:W-:Y:S01]  /*0550*/  IMAD R11, R10.reuse, c[0x0][0x1a8], RZ ;  /* 0x00006a000a0b7a24 */ /* 0x040fe200078e02ff */
[----:B------:R-:W-:Y:S01]  /*0560*/  LOP3.LUT R20, R15, 0x60, R0, 0xf8, !PT ;  /* 0x000000600f147812 */ /* 0x000fe200078ef800 */
[----:B------:R-:W-:Y:S01]  /*0570*/  IMAD R16, R10, c[0x0][0x1b4], RZ ;  /* 0x00006d000a107a24 */ /* 0x000fe200078e02ff */
[C---:B------:R-:W-:Y:S01]  /*0580*/  SHF.L.U32 R10, R8.reuse, 0x1, RZ ;  /* 0x00000001080a7819 */ /* 0x040fe200000006ff */
[----:B------:R-:W-:Y:S01]  /*0590*/  IMAD.SHL.U32 R14, R9, 0x2, RZ ;  /* 0x00000002090e7824 */ /* 0x000fe200078e00ff */
[C---:B------:R-:W-:Y:S01]  /*05a0*/  SHF.L.U32 R15, R11.reuse, 0x1, RZ ;  /* 0x000000010b0f7819 */ /* 0x040fe200000006ff */
[----:B------:R-:W-:Y:S01]  /*05b0*/  IMAD.HI R11, R11, 0x2, RZ ;  /* 0x000000020b0b7827 */ /* 0x000fe200078e02ff */
[----:B------:R-:W-:Y:S01]  /*05c0*/  LOP3.LUT R21, R13, 0x30, RZ, 0xc0, !PT ;  /* 0x000000300d157812 */ /* 0x000fe200078ec0ff */
[----:B------:R-:W-:Y:S01]  /*05d0*/  CS2R R48, SRZ ;  /* 0x0000000000307805 */ /* 0x000fe2000001ff00 */
[----:B------:R-:W-:Y:S01]  /*05e0*/  IADD3 R80, P0, P1, R15, c[0x0][0x168], R10 ;  /* 0x00005a000f507a10 */ /* 0x000fe2000791e00a */
[----:B------:R-:W-:Y:S01]  /*05f0*/  IMAD.HI R10, R8, 0x2, RZ ;  /* 0x00000002080a7827 */ /* 0x000fe200078e02ff */
[----:B------:R-:W-:Y:S01]  /*0600*/  SHF.R.U32.HI R15, RZ, 0x5, R0 ;  /* 0x00000005ff0f7819 */ /* 0x000fe20000011600 */
[----:B------:R-:W-:Y:S01]  /*0610*/  CS2R R50, SRZ ;  /* 0x0000000000327805 */ /* 0x000fe2000001ff00 */
[----:B------:R-:W-:Y:S01]  /*0620*/  SHF.L.U32 R17, R16, 0x1, RZ ;  /* 0x0000000110117819 */ /* 0x000fe200000006ff */
[C---:B------:R-:W-:Y:S01]  /*0630*/  IMAD R19, R18.reuse, 0x90, RZ ;  /* 0x0000009012137824 */ /* 0x040fe200078e02ff */
[----:B------:R-:W-:Y:S01]  /*0640*/  SGXT.U32 R8, R15, 0x3 ;  /* 0x000000030f08781a */ /* 0x000fe20000000000 */
[----:B------:R-:W-:Y:S01]  /*0650*/  IMAD.HI R15, R9, 0x2, RZ ;  /* 0x00000002090f7827 */ /* 0x000fe200078e02ff */
[----:B------:R-:W-:Y:S01]  /*0660*/  LEA R21, R18, R21, 0x6 ;  /* 0x0000001512157211 */ /* 0x000fe200078e30ff */
[----:B------:R-:W-:Y:S01]  /*0670*/  CS2R R52, SRZ ;  /* 0x0000000000347805 */ /* 0x000fe2000001ff00 */
[----:B------:R-:W-:Y:S01]  /*0680*/  IADD3 R72, P2, P3, R17, c[0x0][0x170], R14 ;  /* 0x00005c0011487a10 */ /* 0x000fe20007b5e00e */
[----:B------:R-:W-:Y:S01]  /*0690*/  IMAD.HI R16, R16, 0x2, RZ ;  /* 0x0000000210107827 */ /* 0x000fe200078e02ff */
[----:B------:R-:W-:Y:S01]  /*06a0*/  IADD3.X R18, R11, c[0x0][0x16c], R10, P0, P1 ;  /* 0x00005b000b127a10 */ /* 0x000fe200007e240a */
[----:B------:R-:W-:Y:S01]  /*06b0*/  CS2R R54, SRZ ;  /* 0x0000000000367805 */ /* 0x000fe2000001ff00 */
[----:B------:R-:W-:Y:S01]  /*06c0*/  MOV R23, c[0x0][0x1a4] ;  /* 0x0000690000177a02 */ /* 0x000fe20000000f00 */
[----:B------:R-:W-:Y:S01]  /*06d0*/  IMAD R10, R8, c[0x0][0x1a4], RZ ;  /* 0x00006900080a7a24 */ /* 0x000fe200078e02ff */
[----:B------:R-:W-:Y:S01]  /*06e0*/  LOP3.LUT R19, R19, R20, RZ, 0x3c, !PT ;  /* 0x0000001413137212 */ /* 0x000fe200078e3cff */
[----:B------:R-:W-:Y:S01]  /*06f0*/  CS2R R40, SRZ ;  /* 0x0000000000287805 */ /* 0x000fe2000001ff00 */
[----:B------:R-:W-:Y:S01]  /*0700*/  LEA.HI R9, R0, 0x18, RZ, 0x1b ;  /* 0x0000001800097811 */ /* 0x000fe200078fd8ff */
[----:B------:R-:W-:Y:S01]  /*0710*/  CS2R R42, SRZ ;  /* 0x00000000002a7805 */ /* 0x000fe2000001ff00 */
[----:B------:R-:W-:Y:S01]  /*0720*/  LOP3.LUT R14, R12, 0x400, RZ, 0xc0, !PT ;  /* 0x000004000c0e7812 */ /* 0x000fe200078ec0ff */
[----:B------:R-:W-:Y:S01]  /*0730*/  CS2R R36, SRZ ;  /* 0x0000000000247805 */ /* 0x000fe2000001ff00 */
[----:B------:R-:W-:Y:S01]  /*0740*/  IADD3.X R20, R16, c[0x0][0x174], R15, P2, P3 ;  /* 0x00005d0010147a10 */ /* 0x000fe200017e640f */
[----:B------:R-:W-:Y:S01]  /*0750*/  IMAD R15, R8, c[0x0][0x1b8], RZ ;  /* 0x00006e00080f7a24 */ /* 0x000fe200078e02ff */
[----:B------:R-:W-:Y:S01]  /*0760*/  MOV R16, c[0x0][0x1b8] ;  /* 0x00006e0000107a02 */ /* 0x000fe20000000f00 */
[----:B------:R-:W-:Y:S01]  /*0770*/  IMAD R11, R9, c[0x0][0x1a4], RZ ;  /* 0x00006900090b7a24 */ /* 0x000fe200078e02ff */
[----:B------:R-:W-:Y:S01]  /*0780*/  LEA R8, R23, R10, 0x3 ;  /* 0x0000000a17087211 */ /* 0x000fe200078e18ff */
[----:B------:R-:W-:Y:S01]  /*0790*/  CS2R R38, SRZ ;  /* 0x0000000000267805 */ /* 0x000fe2000001ff00 */
[----:B------:R-:W-:Y:S01]  /*07a0*/  IADD3 R14, R14, R19, RZ ;  /* 0x000000130e0e7210 */ /* 0x000fe20007ffe0ff */
[----:B------:R-:W-:Y:S01]  /*07b0*/  IMAD R19, R9, c[0x0][0x1b8], RZ ;  /* 0x00006e0009137a24 */ /* 0x000fe200078e02ff */
[----:B------:R-:W-:-:S02]  /*07c0*/  LEA R17, R16, R15, 0x3 ;  /* 0x0000000f10117211 */ /* 0x000fc400078e18ff */
[----:B------:R-:W-:Y:S02]  /*07d0*/  LEA R9, R23, R8, 0x3 ;  /* 0x0000000817097211 */ /* 0x000fe400078e18ff */
[-C--:B------:R-:W-:Y:S02]  /*07e0*/  LEA R82, P1, R8, R80.reuse, 0x1 ;  /* 0x0000005008527211 */ /* 0x080fe400078208ff */
[-C--:B------:R-:W-:Y:S02]  /*07f0*/  LEA R84, P0, R10, R80.reuse, 0x1 ;  /* 0x000000500a547211 */ /* 0x080fe400078008ff */
[-C--:B------:R-:W-:Y:S02]  /*0800*/  LEA R78, P3, R11, R80.reuse, 0x1 ;  /* 0x000000500b4e7211 */ /* 0x080fe400078608ff */
[----:B------:R-:W-:Y:S02]  /*0810*/  LEA R80, P2, R9, R80, 0x1 ;  /* 0x0000005009507211 */ /* 0x000fe400078408ff */
[-C--:B------:R-:W-:Y:S01]  /*0820*/  LEA.HI.X.SX32 R83, R8, R18.reuse, 0x1, P1 ;  /* 0x0000001208537211 */ /* 0x080fe200008f0eff */
[----:B------:R-:W-:Y:S01]  /*0830*/  IMAD R8, R16, 0x8, R17 ;  /* 0x0000000810087824 */ /* 0x000fe200078e0211 */
[----:B------:R-:W-:-:S02]  /*0840*/  LEA.HI.X.SX32 R85, R10, R18, 0x1, P0 ;  /* 0x000000120a557211 */ /* 0x000fc400000f0eff */
[-C--:B------:R-:W-:Y:S02]  /*0850*/  LEA.HI.X.SX32 R79, R11, R18.reuse, 0x1, P3 ;  /* 0x000000120b4f7211 */ /* 0x080fe400018f0eff */
[----:B------:R-:W-:Y:S02]  /*0860*/  LEA.HI.X.SX32 R81, R9, R18, 0x1, P2 ;  /* 0x0000001209517211 */ /* 0x000fe400010f0eff */
[-C--:B------:R-:W-:Y:S02]  /*0870*/  LEA R76, P0, R15, R72.reuse, 0x1 ;  /* 0x000000480f4c7211 */ /* 0x080fe400078008ff */
[-C--:B------:R-:W-:Y:S02]  /*0880*/  LEA R16, P1, R17, R72.reuse, 0x1 ;  /* 0x0000004811107211 */ /* 0x080fe400078208ff */
[-C--:B------:R-:W-:Y:S02]  /*0890*/  LEA R18, P3, R19, R72.reuse, 0x1 ;  /* 0x0000004813127211 */ /* 0x080fe400078608ff */
[----:B------:R-:W-:-:S02]  /*08a0*/  LEA R72, P2, R8, R72, 0x1 ;  /* 0x0000004808487211 */ /* 0x000fc400078408ff */
[-C--:B------:R-:W-:Y:S02]  /*08b0*/  LEA.HI.X.SX32 R77, R15, R20.reuse, 0x1, P0 ;  /* 0x000000140f4d7211 */ /* 0x080fe400000f0eff */
[-C--:B------:R-:W-:Y:S02]  /*08c0*/  LEA.HI.X.SX32 R73, R8, R20.reuse, 0x1, P2 ;  /* 0x0000001408497211 */ /* 0x080fe400010f0eff */
[-C--:B------:R-:W-:Y:S02]  /*08d0*/  LEA.HI.X.SX32 R17, R17, R20.reuse, 0x1, P1 ;  /* 0x0000001411117211 */ /* 0x080fe400008f0eff */
[----:B------:R-:W-:Y:S02]  /*08e0*/  LEA.HI.X.SX32 R19, R19, R20, 0x1, P3 ;  /* 0x0000001413137211 */ /* 0x000fe400018f0eff */
[----:B------:R-:W-:Y:S02]  /*08f0*/  MOV R11, 0x3f800000 ;  /* 0x3f800000000b7802 */ /* 0x000fe40000000f00 */
[----:B------:R-:W-:-:S02]  /*0900*/  MOV R87, 0xff800000 ;  /* 0xff80000000577802 */ /* 0x000fc40000000f00 */
[----:B------:R-:W-:Y:S02]  /*0910*/  MOV R15, RZ ;  /* 0x000000ff000f7202 */ /* 0x000fe40000000f00 */
[----:B------:R-:W-:Y:S02]  /*0920*/  MOV R8, RZ ;  /* 0x000000ff00087202 */ /* 0x000fe40000000f00 */
[----:B------:R-:W-:Y:S02]  /*0930*/  MOV R75, 0xff800000 ;  /* 0xff800000004b7802 */ /* 0x000fe40000000f00 */
[----:B------:R-:W-:Y:S02]  /*0940*/  MOV R74, 0x3f800000 ;  /* 0x3f800000004a7802 */ /* 0x000fe40000000f00 */
[----:B------:R-:W-:Y:S02]  /*0950*/  MOV R10, RZ ;  /* 0x000000ff000a7202 */ /* 0x000fe40000000f00 */
[----:B------:R-:W-:-:S02]  /*0960*/  LOP3.LUT R9, R21, 0x30, R6, 0x78, !PT ;  /* 0x0000003015097812 */ /* 0x000fc400078e7806 */
.L_x_1:
[----:B------:R-:W-:-:S04]  /*0970*/  IMAD.WIDE R20, R15, 0x2, R84 ;  /* 0x000000020f147825 */ /* 0x000fc800078e0254 */
[C---:B------:R-:W-:Y:S02]  /*0980*/  IMAD.WIDE R22, R15.reuse, 0x2, R82 ;  /* 0x000000020f167825 */ /* 0x040fe400078e0252 */
[----:B------:R-:W2:Y:S02]  /*0990*/  LDG.E.U16 R20, [R20.64] ;  /* 0x0000000414147981 */ /* 0x000ea4000c1e1500 */
[C---:B------:R-:W-:Y:S02]  /*09a0*/  IMAD.WIDE R24, R15.reuse, 0x2, R80 ;  /* 0x000000020f187825 */ /* 0x040fe400078e0250 */
[----:B------:R-:W3:Y:S02]  /*09b0*/  LDG.E.U16 R22, [R22.64] ;  /* 0x0000000416167981 */ /* 0x000ee4000c1e1500 */
[----:B------:R-:W-:Y:S02]  /*09c0*/  IMAD.WIDE R26, R15, 0x2, R78 ;  /* 0x000000020f1a7825 */ /* 0x000fe400078e024e */
[----:B------:R-:W4:Y:S04]  /*09d0*/  LDG.E.U16 R24, [R24.64] ;  /* 0x0000000418187981 */ /* 0x000f28000c1e1500 */
[----:B------:R-:W5:Y:S04]  /*09e0*/  LDG.E.U16 R26, [R26.64] ;  /* 0x000000041a1a7981 */ /* 0x000f68000c1e1500 */
[----:B------:R-:W-:Y:S01]  /*09f0*/  BAR.SYNC.DEFER_BLOCKING 0x0 ;  /* 0x0000000000007b1d */ /* 0x000fe20000010000 */
[----:B------:R-:W-:-:S04]  /*0a00*/  IMAD.WIDE R88, R8, 0x2, R16 ;  /* 0x0000000208587825 */ /* 0x000fc800078e0210 */
[----:B------:R-:W-:-:S04]  /*0a10*/  IMAD.WIDE R90, R8, 0x2, R72 ;  /* 0x00000002085a7825 */ /* 0x000fc800078e0248 */
[----:B------:R-:W-:-:S04]  /*0a20*/  IMAD.WIDE R92, R8, 0x2, R18 ;  /* 0x00000002085c7825 */ /* 0x000fc800078e0212 */
[----:B------:R-:W-:Y:S01]  /*0a30*/  IMAD.WIDE R44, R8, 0x2, R76 ;  /* 0x00000002082c7825 */ /* 0x000fe200078e024c */
[----:B--2---:R-:W-:Y:S04]  /*0a40*/  STS.U16 [R7+0x1000], R20 ;  /* 0x0010001407007388 */ /* 0x004fe80000000400 */
[----:B---3--:R-:W-:Y:S04]  /*0a50*/  STS.U16 [R7+0x1200], R22 ;  /* 0x0012001607007388 */ /* 0x008fe80000000400 */
[----:B----4-:R-:W-:Y:S04]  /*0a60*/  STS.U16 [R7+0x1400], R24 ;  /* 0x0014001807007388 */ /* 0x010fe80000000400 */
[----:B-----5:R-:W-:Y:S04]  /*0a70*/  STS.U16 [R7+0x1600], R26 ;  /* 0x0016001a07007388 */ /* 0x020fe80000000400 */
[----:B------:R-:W-:Y:S06]  /*0a80*/  BAR.SYNC.DEFER_BLOCKING 0x0 ;  /* 0x0000000000007b1d */ /* 0x000fec0000010000 */
[----:B------:R0:W2:Y:S04]  /*0a90*/  LDG.E.U16 R86, [R44.64] ;  /* 0x000000042c567981 */ /* 0x0000a8000c1e1500 */
[----:B------:R-:W3:Y:S04]  /*0aa0*/  LDG.E.U16 R88, [R88.64] ;  /* 0x0000000458587981 */ /* 0x000ee8000c1e1500 */
[----:B------:R-:W4:Y:S04]  /*0ab0*/  LDG.E.U16 R90, [R90.64] ;  /* 0x000000045a5a7981 */ /* 0x000f28000c1e1500 */
[----:B------:R-:W5:Y:S04]  /*0ac0*/  LDG.E.U16 R92, [R92.64] ;  /* 0x000000045c5c7981 */ /* 0x000f68000c1e1500 */
[----:B------:R-:W-:Y:S04]  /*0ad0*/  LDSM.16.MT88.4 R68, [R14] ;  /* 0x000000000e44783b */ /* 0x000fe80000004200 */
[----:B------:R-:W1:Y:S04]  /*0ae0*/  LDSM.16.M88.4 R32, [R9+0x1000] ;  /* 0x001000000920783b */ /* 0x000e680000000200 */
[----:B------:R-:W0:Y:S04]  /*0af0*/  LDSM.16.M88.4 R28, [R9+0x1200] ;  /* 0x00120000091c783b */ /* 0x000e280000000200 */
[----:B------:R-:W0:Y:S04]  /*0b00*/  LDSM.16.M88.4 R24, [R9+0x1400] ;  /* 0x001400000918783b */ /* 0x000e280000000200 */
[----:B------:R-:W0:Y:S04]  /*0b10*/  LDSM.16.M88.4 R20, [R9+0x1600] ;  /* 0x001600000914783b */ /* 0x000e280000000200 */
[----:B------:R-:W0:Y:S04]  /*0b20*/  LDSM.16.MT88.4 R60, [R14+0x800] ;  /* 0x000800000e3c783b */ /* 0x000e280000004200 */
[----:B------:R-:W-:Y:S01]  /*0b30*/  BAR.SYNC.DEFER_BLOCKING 0x0 ;  /* 0x0000000000007b1d */ /* 0x000fe20000010000 */
[C---:B-1----:R-:W-:Y:S08]  /*0b40*/  HMMA.16816.F32.BF16 R64, R68.reuse, R32, RZ ;  /* 0x000000204440723c */ /* 0x042ff000000418ff */
[C---:B0-----:R-:W-:Y:S08]  /*0b50*/  HMMA.16816.F32.BF16 R56, R68.reuse, R28, RZ ;  /* 0x0000001c4438723c */ /* 0x041ff000000418ff */
[C---:B------:R-:W-:Y:S08]  /*0b60*/  HMMA.16816.F32.BF16 R44, R68.reuse, R24, RZ ;  /* 0x00000018442c723c */ /* 0x040ff000000418ff */
[----:B------:R-:W-:Y:S08]  /*0b70*/  HMMA.16816.F32.BF16 R68, R68, R20, RZ ;  /* 0x000000144444723c */ /* 0x000ff000000418ff */
[C---:B------:R-:W-:Y:S08]  /*0b80*/  HMMA.16816.F32.BF16 R64, R60.reuse, R34, R64 ;  /* 0x000000223c40723c */ /* 0x040ff00000041840 */
[C---:B------:R-:W-:Y:S08]  /*0b90*/  HMMA.16816.F32.BF16 R56, R60.reuse, R30, R56 ;  /* 0x0000001e3c38723c */ /* 0x040ff00000041838 */
[C---:B------:R-:W-:Y:S08]  /*0ba0*/  HMMA.16816.F32.BF16 R44, R60.reuse, R26, R44 ;  /* 0x0000001a3c2c723c */ /* 0x040ff0000004182c */
[----:B------:R-:W-:Y:S01]  /*0bb0*/  HMMA.16816.F32.BF16 R68, R60, R22, R68 ;  /* 0x000000163c44723c */ /* 0x000fe20000041844 */
[----:B------:R-:W-:-:S02]  /*0bc0*/  FMUL R20, R64, c[0x0][0x188] ;  /* 0x0000620040147a20 */ /* 0x000fc40000400000 */
[----:B------:R-:W-:-:S05]  /*0bd0*/  FMUL R21, R65, c[0x0][0x188] ;  /* 0x0000620041157a20 */ /* 0x000fca0000400000 */
[----:B------:R-:W-:Y:S01]  /*0be0*/  FMUL R22, R56, c[0x0][0x188] ;  /* 0x0000620038167a20 */ /* 0x000fe20000400000 */
[----:B------:R-:W-:Y:S01]  /*0bf0*/  FMNMX R21, R20, R21, !PT ;  /* 0x0000001514157209 */ /* 0x000fe20007800000 */
[----:B------:R-:W-:-:S03]  /*0c00*/  FMUL R20, R57, c[0x0][0x188] ;  /* 0x0000620039147a20 */ /* 0x000fc60000400000 */
[----:B------:R-:W-:-:S03]  /*0c10*/  FMNMX R23, R22, R21, !PT ;  /* 0x0000001516177209 */ /* 0x000fc60007800000 */
[----:B------:R-:W-:Y:S01]  /*0c20*/  FMUL R21, R44, c[0x0][0x188] ;  /* 0x000062002c157a20 */ /* 0x000fe20000400000 */
[----:B------:R-:W-:Y:S01]  /*0c30*/  FMNMX R22, R20, R23, !PT ;  /* 0x0000001714167209 */ /* 0x000fe20007800000 */
[----:B------:R-:W-:-:S03]  /*0c40*/  FMUL R20, R45, c[0x0][0x188] ;  /* 0x000062002d147a20 */ /* 0x000fc60000400000 */
[----:B------:R-:W-:-:S03]  /*0c50*/  FMNMX R23, R21, R22, !PT ;  /* 0x0000001615177209 */ /* 0x000fc60007800000 */
[----:B------:R-:W-:Y:S01]  /*0c60*/  FMUL R21, R68, c[0x0][0x188] ;  /* 0x0000620044157a20 */ /* 0x000fe20000400000 */
[----:B------:R-:W-:Y:S01]  /*0c70*/  FMNMX R22, R20, R23, !PT ;  /* 0x0000001714167209 */ /* 0x000fe20007800000 */
[----:B------:R-:W-:-:S03]  /*0c80*/  FMUL R20, R69, c[0x0][0x188] ;  /* 0x0000620045147a20 */ /* 0x000fc60000400000 */
[----:B------:R-:W-:-:S04]  /*0c90*/  FMNMX R21, R21, R22, !PT ;  /* 0x0000001615157209 */ /* 0x000fc80007800000 */
[----:B------:R-:W-:Y:S01]  /*0ca0*/  FMNMX R24, R20, R21, !PT ;  /* 0x0000001514187209 */ /* 0x000fe20007800000 */
[----:B------:R-:W-:Y:S02]  /*0cb0*/  FMUL R20, R66, c[0x0][0x188] ;  /* 0x0000620042147a20 */ /* 0x000fe40000400000 */
[----:B------:R-:W-:Y:S02]  /*0cc0*/  FMUL R21, R67, c[0x0][0x188] ;  /* 0x0000620043157a20 */ /* 0x000fe40000400000 */
[----:B------:R-:W0:Y:S01]  /*0cd0*/  SHFL.BFLY PT, R25, R24, 0x2, 0x1f ;  /* 0x0c401f0018197f89 */ /* 0x000e2200000e0000 */
[----:B------:R-:W-:Y:S02]  /*0ce0*/  FMUL R22, R58, c[0x0][0x188] ;  /* 0x000062003a167a20 */ /* 0x000fe40000400000 */
[----:B------:R-:W-:Y:S01]  /*0cf0*/  FMNMX R21, R20, R21, !PT ;  /* 0x0000001514157209 */ /* 0x000fe20007800000 */
[----:B------:R-:W-:-:S03]  /*0d00*/  FMUL R20, R59, c[0x0][0x188] ;  /* 0x000062003b147a20 */ /* 0x000fc60000400000 */
        /* <DEDUP_REMOVED lines=8> */
[----:B------:R-:W-:Y:S02]  /*0d90*/  FMNMX R21, R21, R22, !PT ;  /* 0x0000001615157209 */ /* 0x000fe40007800000 */
[----:B0-----:R-:W-:Y:S02]  /*0da0*/  FMNMX R25, R24, R25, !PT ;  /* 0x0000001918197209 */ /* 0x001fe40007800000 */
[----:B------:R-:W-:-:S03]  /*0db0*/  FMNMX R20, R20, R21, !PT ;  /* 0x0000001514147209 */ /* 0x000fc60007800000 */
[----:B------:R-:W0:Y:S04]  /*0dc0*/  SHFL.BFLY PT, R24, R25, 0x1, 0x1f ;  /* 0x0c201f0019187f89 */ /* 0x000e2800000e0000 */
[----:B------:R-:W1:Y:S01]  /*0dd0*/  SHFL.BFLY PT, R21, R20, 0x2, 0x1f ;  /* 0x0c401f0014157f89 */ /* 0x000e6200000e0000 */
[----:B0-----:R-:W-:Y:S02]  /*0de0*/  FMNMX R24, R25, R24, !PT ;  /* 0x0000001819187209 */ /* 0x001fe40007800000 */
[----:B-1----:R-:W-:Y:S02]  /*0df0*/  FMNMX R23, R20, R21, !PT ;  /* 0x0000001514177209 */ /* 0x002fe40007800000 */
[----:B------:R-:W-:-:S03]  /*0e00*/  FMNMX R60, R24, R87, !PT ;  /* 0x00000057183c7209 */ /* 0x000fc60007800000 */
[----:B------:R-:W0:Y:S02]  /*0e10*/  SHFL.BFLY PT, R24, R23, 0x1, 0x1f ;  /* 0x0c201f0017187f89 */ /* 0x000e2400000e0000 */
[----:B------:R-:W-:-:S04]  /*0e20*/  FFMA R56, R56, c[0x0][0x188], -R60 ;  /* 0x0000620038387a23 */ /* 0x000fc8000000083c */
[----:B------:R-:W-:Y:S02]  /*0e30*/  FMUL R20, R56, 1.4426950216293334961 ;  /* 0x3fb8aa3b38147820 */ /* 0x000fe40000400000 */
[--C-:B------:R-:W-:Y:S02]  /*0e40*/  FFMA R64, R64, c[0x0][0x188], -R60.reuse ;  /* 0x0000620040407a23 */ /* 0x100fe4000000083c */
[--C-:B------:R-:W-:Y:S02]  /*0e50*/  FFMA R65, R65, c[0x0][0x188], -R60.reuse ;  /* 0x0000620041417a23 */ /* 0x100fe4000000083c */
[--C-:B------:R-:W-:Y:S02]  /*0e60*/  FFMA R45, R45, c[0x0][0x188], -R60.reuse ;  /* 0x000062002d2d7a23 */ /* 0x100fe4000000083c */
[----:B------:R-:W-:Y:S01]  /*0e70*/  FFMA R57, R57, c[0x0][0x188], -R60 ;  /* 0x0000620039397a23 */ /* 0x000fe2000000083c */
[----:B0-----:R-:W-:Y:S01]  /*0e80*/  FMNMX R24, R23, R24, !PT ;  /* 0x0000001817187209 */ /* 0x001fe20007800000 */
[----:B------:R-:W-:-:S03]  /*0e90*/  FADD R23, -R60, R87 ;  /* 0x000000573c177221 */ /* 0x000fc60000000100 */
[----:B------:R-:W-:Y:S01]  /*0ea0*/  FMNMX R56, R24, R75, !PT ;  /* 0x0000004b18387209 */ /* 0x000fe20007800000 */
[----:B------:R-:W-:Y:S02]  /*0eb0*/  FMUL R23, R23, 1.4426950216293334961 ;  /* 0x3fb8aa3b17177820 */ /* 0x000fe40000400000 */
[----:B------:R-:W-:Y:S02]  /*0ec0*/  FMUL R22, R64, 1.4426950216293334961 ;  /* 0x3fb8aa3b40167820 */ /* 0x000fe40000400000 */
[--C-:B------:R-:W-:Y:S02]  /*0ed0*/  FFMA R66, R66, c[0x0][0x188], -R56.reuse ;  /* 0x0000620042427a23 */ /* 0x100fe40000000838 */
[--C-:B------:R-:W-:Y:S02]  /*0ee0*/  FFMA R59, R59, c[0x0][0x188], -R56.reuse ;  /* 0x000062003b3b7a23 */ /* 0x100fe40000000838 */
[----:B------:R-:W-:Y:S02]  /*0ef0*/  FMUL R65, R65, 1.4426950216293334961 ;  /* 0x3fb8aa3b41417820 */ /* 0x000fe40000400000 */
[--C-:B------:R-:W-:Y:S01]  /*0f00*/  FFMA R67, R67, c[0x0][0x188], -R56.reuse ;  /* 0x0000620043437a23 */ /* 0x100fe20000000838 */
[----:B------:R0:W-:Y:S01]  /*0f10*/  MUFU.EX2 R62, R23 ;  /* 0x00000017003e7308 */ /* 0x0001e20000000800 */
[----:B------:R-:W-:-:S02]  /*0f20*/  FFMA R58, R58, c[0x0][0x188], -R56 ;  /* 0x000062003a3a7a23 */ /* 0x000fc40000000838 */
[----:B------:R-:W-:Y:S02]  /*0f30*/  FADD R25, -R56, R75 ;  /* 0x0000004b38197221 */ /* 0x000fe40000000100 */
[----:B------:R-:W-:Y:S02]  /*0f40*/  FMUL R45, R45, 1.4426950216293334961 ;  /* 0x3fb8aa3b2d2d7820 */ /* 0x000fe40000400000 */
[----:B------:R-:W-:Y:S01]  /*0f50*/  FMUL R21, R57, 1.4426950216293334961 ;  /* 0x3fb8aa3b39157820 */ /* 0x000fe20000400000 */
[----:B--2---:R-:W-:Y:S04]  /*0f60*/  STS.U16 [R7+0x1000], R86 ;  /* 0x0010005607007388 */ /* 0x004fe80000000400 */
[----:B---3--:R-:W-:Y:S04]  /*0f70*/  STS.U16 [R7+0x1200], R88 ;  /* 0x0012005807007388 */ /* 0x008fe80000000400 */
[----:B----4-:R-:W-:Y:S04]  /*0f80*/  STS.U16 [R7+0x1400], R90 ;  /* 0x0014005a07007388 */ /* 0x010fe80000000400 */
[----:B-----5:R-:W-:Y:S04]  /*0f90*/  STS.U16 [R7+0x1600], R92 ;  /* 0x0016005c07007388 */ /* 0x020fe80000000400 */
[----:B------:R-:W-:Y:S01]  /*0fa0*/  BAR.SYNC.DEFER_BLOCKING 0x0 ;  /* 0x0000000000007b1d */ /* 0x000fe20000010000 */
[----:B------:R-:W-:-:S02]  /*0fb0*/  FMUL R66, R66, 1.4426950216293334961 ;  /* 0x3fb8aa3b42427820 */ /* 0x000fc40000400000 */
[----:B0-----:R-:W-:Y:S02]  /*0fc0*/  FMUL R23, R59, 1.4426950216293334961 ;  /* 0x3fb8aa3b3b177820 */ /* 0x001fe40000400000 */
[----:B------:R-:W-:Y:S01]  /*0fd0*/  FMUL R67, R67, 1.4426950216293334961 ;  /* 0x3fb8aa3b43437820 */ /* 0x000fe20000400000 */
[----:B------:R-:W-:Y:S01]  /*0fe0*/  MUFU.EX2 R22, R22 ;  /* 0x0000001600167308 */ /* 0x000fe20000000800 */
[----:B------:R-:W-:Y:S02]  /*0ff0*/  FMUL R58, R58, 1.4426950216293334961 ;  /* 0x3fb8aa3b3a3a7820 */ /* 0x000fe40000400000 */
[----:B------:R-:W-:Y:S01]  /*1000*/  FMUL R25, R25, 1.4426950216293334961 ;  /* 0x3fb8aa3b19197820 */ /* 0x000fe20000400000 */
[----:B------:R-:W0:Y:S04]  /*1010*/  LDSM.16.M88.4 R32, [R9+0x1000] ;  /* 0x001000000920783b */ /* 0x000e280000000200 */
[----:B------:R-:W1:Y:S01]  /*1020*/  MUFU.EX2 R65, R65 ;  /* 0x0000004100417308 */ /* 0x000e620000000800 */
[----:B------:R-:W-:-:S02]  /*1030*/  FFMA R44, R44, c[0x0][0x188], -R60 ;  /* 0x000062002c2c7a23 */ /* 0x000fc4000000083c */
[--C-:B------:R-:W-:Y:S01]  /*1040*/  FFMA R46, R46, c[0x0][0x188], -R56.reuse ;  /* 0x000062002e2e7a23 */ /* 0x100fe20000000838 */
[----:B------:R-:W2:Y:S04]  /*1050*/  LDSM.16.M88.4 R28, [R9+0x1200] ;  /* 0x00120000091c783b */ /* 0x000ea80000000200 */
[----:B------:R-:W-:Y:S01]  /*1060*/  MUFU.EX2 R64, R45 ;  /* 0x0000002d00407308 */ /* 0x000fe20000000800 */
[----:B------:R-:W-:-:S07]  /*1070*/  FFMA R47, R47, c[0x0][0x188], -R56 ;  /* 0x000062002f2f7a23 */ /* 0x000fce0000000838 */
[----:B------:R-:W-:Y:S08]  /*1080*/  MUFU.EX2 R45, R66 ;  /* 0x00000042002d7308 */ /* 0x000ff00000000800 */
[----:B------:R1:W-:Y:S08]  /*1090*/  MUFU.EX2 R24, R67 ;  /* 0x0000004300187308 */ /* 0x0003f00000000800 */
[----:B------:R-:W-:Y:S08]  /*10a0*/  MUFU.EX2 R20, R20 ;  /* 0x0000001400147308 */ /* 0x000ff00000000800 */
[----:B------:R-:W-:Y:S08]  /*10b0*/  MUFU.EX2 R21, R21 ;  /* 0x0000001500157308 */ /* 0x000ff00000000800 */
[----:B------:R-:W-:Y:S08]  /*10c0*/  MUFU.EX2 R66, R58 ;  /* 0x0000003a00427308 */ /* 0x000ff00000000800 */
[----:B------:R-:W3:Y:S08]  /*10d0*/  MUFU.EX2 R23, R23 ;  /* 0x0000001700177308 */ /* 0x000ef00000000800 */
[----:B------:R-:W4:Y:S01]  /*10e0*/  MUFU.EX2 R59, R25 ;  /* 0x00000019003b7308 */ /* 0x000f220000000800 */
[----:B------:R-:W-:-:S02]  /*10f0*/  FMUL R44, R44, 1.4426950216293334961 ;  /* 0x3fb8aa3b2c2c7820 */ /* 0x000fc40000400000 */
[----:B------:R-:W-:Y:S02]  /*1100*/  FMUL R46, R46, 1.4426950216293334961 ;  /* 0x3fb8aa3b2e2e7820 */ /* 0x000fe40000400000 */
[--C-:B------:R-:W-:Y:S02]  /*1110*/  FFMA R68, R68, c[0x0][0x188], -R60.reuse ;  /* 0x0000620044447a23 */ /* 0x100fe4000000083c */
[----:B------:R-:W-:Y:S02]  /*1120*/  FFMA R69, R69, c[0x0][0x188], -R60 ;  /* 0x0000620045457a23 */ /* 0x000fe4000000083c */
[----:B------:R-:W-:Y:S02]  /*1130*/  FFMA R70, R70, c[0x0][0x188], -R56 ;  /* 0x0000620046467a23 */ /* 0x000fe40000000838 */
[----:B------:R-:W-:Y:S01]  /*1140*/  FMUL R63, R47, 1.4426950216293334961 ;  /* 0x3fb8aa3b2f3f7820 */ /* 0x000fe20000400000 */
[----:B------:R5:W0:Y:S01]  /*1150*/  MUFU.EX2 R57, R44 ;  /* 0x0000002c00397308 */ /* 0x000a220000000800 */
[----:B------:R-:W-:-:S02]  /*1160*/  FMUL R61, R68, 1.4426950216293334961 ;  /* 0x3fb8aa3b443d7820 */ /* 0x000fc40000400000 */
[----:B-1----:R-:W-:Y:S02]  /*1170*/  FADD R67, R22, R65 ;  /* 0x0000004116437221 */ /* 0x002fe40000000000 */
[----:B------:R-:W-:-:S03]  /*1180*/  FMUL R68, R69, 1.4426950216293334961 ;  /* 0x3fb8aa3b45447820 */ /* 0x000fc60000400000 */
[----:B------:R1:W0:Y:S01]  /*1190*/  MUFU.EX2 R58, R46 ;  /* 0x0000002e003a7308 */ /* 0x0002220000000800 */
[----:B-----5:R-:W-:Y:S01]  /*11a0*/  F2FP.BF16.PACK_AB R44, R65, R22 ;  /* 0x00000016412c723e */ /* 0x020fe200000010ff */
[----:B------:R-:W-:Y:S01]  /*11b0*/  FMUL R65, R70, 1.4426950216293334961 ;  /* 0x3fb8aa3b46417820 */ /* 0x000fe20000400000 */
[----:B---3--:R-:W-:Y:S01]  /*11c0*/  F2FP.BF16.PACK_AB R47, R23, R66 ;  /* 0x00000042172f723e */ /* 0x008fe200000010ff */
[----:B------:R-:W-:Y:S01]  /*11d0*/  FADD R69, R45, R24 ;  /* 0x000000182d457221 */ /* 0x000fe20000000000 */
[----:B------:R-:W-:Y:S01]  /*11e0*/  F2FP.BF16.PACK_AB R45, R24, R45 ;  /* 0x0000002d182d723e */ /* 0x000fe200000010ff */
[----:B------:R-:W-:Y:S01]  /*11f0*/  FFMA R71, R71, c[0x0][0x188], -R56 ;  /* 0x0000620047477a23 */ /* 0x000fe20000000838 */
[----:B------:R-:W3:Y:S01]  /*1200*/  LDSM.16.M88.4 R24, [R9+0x1400] ;  /* 0x001400000918783b */ /* 0x000ee20000000200 */
[----:B------:R-:W5:Y:S01]  /*1210*/  MUFU.EX2 R63, R63 ;  /* 0x0000003f003f7308 */ /* 0x000f620000000800 */
[C---:B------:R-:W-:Y:S01]  /*1220*/  FMUL R48, R62.reuse, R48 ;  /* 0x000000303e307220 */ /* 0x040fe20000400000 */
[----:B-1----:R-:W-:Y:S01]  /*1230*/  F2FP.BF16.PACK_AB R46, R21, R20 ;  /* 0x00000014152e723e */ /* 0x002fe200000010ff */
[----:B------:R-:W-:-:S02]  /*1240*/  FMUL R49, R62, R49 ;  /* 0x000000313e317220 */ /* 0x000fc40000400000 */
[C---:B----4-:R-:W-:Y:S02]  /*1250*/  FMUL R50, R59.reuse, R50 ;  /* 0x000000323b327220 */ /* 0x050fe40000400000 */
[----:B------:R-:W-:Y:S01]  /*1260*/  FMUL R51, R59, R51 ;  /* 0x000000333b337220 */ /* 0x000fe20000400000 */
[----:B------:R-:W1:Y:S01]  /*1270*/  MUFU.EX2 R61, R61 ;  /* 0x0000003d003d7308 */ /* 0x000e620000000800 */
[----:B------:R-:W-:Y:S02]  /*1280*/  FADD R22, R20, R67 ;  /* 0x0000004314167221 */ /* 0x000fe40000000000 */
[----:B------:R-:W-:Y:S02]  /*1290*/  FADD R20, R66, R69 ;  /* 0x0000004542147221 */ /* 0x000fe40000000000 */
[----:B------:R-:W-:-:S03]  /*12a0*/  FMUL R71, R71, 1.4426950216293334961 ;  /* 0x3fb8aa3b47477820 */ /* 0x000fc60000400000 */
[----:B------:R-:W4:Y:S01]  /*12b0*/  MUFU.EX2 R65, R65 ;  /* 0x0000004100417308 */ /* 0x000f220000000800 */
[----:B0-----:R-:W-:Y:S01]  /*12c0*/  HMMA.16816.F32.BF16 R48, R44, R32, R48 ;  /* 0x000000202c30723c */ /* 0x001fe20000041830 */
[----:B------:R-:W-:Y:S02]  /*12d0*/  FADD R66, R21, R22 ;  /* 0x0000001615427221 */ /* 0x000fe40000000000 */
[----:B------:R-:W-:Y:S02]  /*12e0*/  FADD R67, R23, R20 ;  /* 0x0000001417437221 */ /* 0x000fe40000000000 */
[----:B------:R-:W-:Y:S02]  /*12f0*/  LDSM.16.M88.4 R20, [R9+0x1600] ;  /* 0x001600000914783b */ /* 0x000fe40000000200 */
[----:B------:R-:W0:Y:S01]  /*1300*/  MUFU.EX2 R68, R68 ;  /* 0x0000004400447308 */ /* 0x000e220000000800 */
[----:B------:R-:W-:Y:S02]  /*1310*/  FADD R33, R57, R66 ;  /* 0x0000004239217221 */ /* 0x000fe40000000000 */
[----:B------:R-:W-:-:S05]  /*1320*/  FADD R70, R58, R67 ;  /* 0x000000433a467221 */ /* 0x000fca0000000000 */
[----:B------:R-:W0:Y:S01]  /*1330*/  MUFU.EX2 R32, R71 ;  /* 0x0000004700207308 */ /* 0x000e220000000800 */
[----:B------:R-:W-:Y:S02]  /*1340*/  FADD R66, R64, R33 ;  /* 0x0000002140427221 */ /* 0x000fe40000000000 */
[----:B-----5:R-:W-:Y:S02]  /*1350*/  FADD R70, R63, R70 ;  /* 0x000000463f467221 */ /* 0x020fe40000000000 */
[----:B-1----:R-:W-:Y:S02]  /*1360*/  FADD R33, R61, R66 ;  /* 0x000000423d217221 */ /* 0x002fe40000000000 */
[----:B----4-:R-:W-:Y:S02]  /*1370*/  FADD R67, R65, R70 ;  /* 0x0000004641437221 */ /* 0x010fe40000000000 */
[C---:B------:R-:W-:Y:S02]  /*1380*/  FMUL R52, R62.reuse, R52 ;  /* 0x000000343e347220 */ /* 0x040fe40000400000 */
[----:B------:R-:W-:-:S02]  /*1390*/  FMUL R53, R62, R53 ;  /* 0x000000353e357220 */ /* 0x000fc40000400000 */
[C---:B------:R-:W-:Y:S02]  /*13a0*/  FMUL R54, R59.reuse, R54 ;  /* 0x000000363b367220 */ /* 0x040fe40000400000 */
[----:B------:R-:W-:Y:S02]  /*13b0*/  FMUL R55, R59, R55 ;  /* 0x000000373b377220 */ /* 0x000fe40000400000 */
[----:B0-----:R-:W-:Y:S02]  /*13c0*/  FADD R33, R68, R33 ;  /* 0x0000002144217221 */ /* 0x001fe40000000000 */
[----:B------:R-:W-:-:S03]  /*13d0*/  FADD R67, R32, R67 ;  /* 0x0000004320437221 */ /* 0x000fc60000000000 */
[----:B--2---:R-:W-:Y:S01]  /*13e0*/  HMMA.16816.F32.BF16 R52, R44, R28, R52 ;  /* 0x0000001c2c34723c */ /* 0x004fe20000041834 */
[----:B------:R-:W0:Y:S04]  /*13f0*/  SHFL.BFLY PT, R28, R33, 0x2, 0x1f ;  /* 0x0c401f00211c7f89 */ /* 0x000e2800000e0000 */
[----:B------:R-:W1:Y:S01]  /*1400*/  SHFL.BFLY PT, R66, R67, 0x2, 0x1f ;  /* 0x0c401f0043427f89 */ /* 0x000e6200000e0000 */
[C---:B------:R-:W-:Y:S02]  /*1410*/  FMUL R40, R62.reuse, R40 ;  /* 0x000000283e287220 */ /* 0x040fe40000400000 */
[----:B------:R-:W-:Y:S02]  /*1420*/  FMUL R41, R62, R41 ;  /* 0x000000293e297220 */ /* 0x000fe40000400000 */
[----:B------:R-:W-:-:S02]  /*1430*/  FMUL R42, R59, R42 ;  /* 0x0000002a3b2a7220 */ /* 0x000fc40000400000 */
[C---:B------:R-:W-:Y:S02]  /*1440*/  FMUL R43, R59.reuse, R43 ;  /* 0x0000002b3b2b7220 */ /* 0x040fe40000400000 */
[C---:B------:R-:W-:Y:S02]  /*1450*/  FMUL R36, R62.reuse, R36 ;  /* 0x000000243e247220 */ /* 0x040fe40000400000 */
[----:B------:R-:W-:Y:S02]  /*1460*/  FMUL R37, R62, R37 ;  /* 0x000000253e257220 */ /* 0x000fe40000400000 */
[C---:B------:R-:W-:Y:S02]  /*1470*/  FMUL R38, R59.reuse, R38 ;  /* 0x000000263b267220 */ /* 0x040fe40000400000 */
[----:B------:R-:W-:Y:S01]  /*1480*/  FMUL R39, R59, R39 ;  /* 0x000000273b277220 */ /* 0x000fe20000400000 */
[----:B---3--:R-:W-:Y:S01]  /*1490*/  HMMA.16816.F32.BF16 R40, R44, R24, R40 ;  /* 0x000000182c28723c */ /* 0x008fe20000041828 */
[----:B0-----:R-:W-:-:S02]  /*14a0*/  FADD R28, R33, R28 ;  /* 0x0000001c211c7221 */ /* 0x001fc40000000000 */
[----:B-1----:R-:W-:-:S05]  /*14b0*/  FADD R66, R67, R66 ;  /* 0x0000004243427221 */ /* 0x002fca0000000000 */
[----:B------:R-:W-:Y:S01]  /*14c0*/  HMMA.16816.F32.BF16 R36, R44, R20, R36 ;  /* 0x000000142c24723c */ /* 0x000fe20000041824 */
[----:B------:R-:W0:Y:S04]  /*14d0*/  SHFL.BFLY PT, R21, R28, 0x1, 0x1f ;  /* 0x0c201f001c157f89 */ /* 0x000e2800000e0000 */
[----:B------:R-:W1:Y:S01]  /*14e0*/  SHFL.BFLY PT, R25, R66, 0x1, 0x1f ;  /* 0x0c201f0042197f89 */ /* 0x000e6200000e0000 */
[----:B------:R-:W-:-:S04]  /*14f0*/  IADD3 R10, R10, 0x20, RZ ;  /* 0x000000200a0a7810 */ /* 0x000fc80007ffe0ff */
[----:B------:R-:W-:Y:S02]  /*1500*/  ISETP.GE.AND P0, PT, R10, c[0x0][0x1d0], PT ;  /* 0x000074000a007a0c */ /* 0x000fe40003f06270 */
[----:B------:R-:W-:Y:S02]  /*1510*/  F2FP.BF16.PACK_AB R44, R64, R57 ;  /* 0x00000039402c723e */ /* 0x000fe400000010ff */
[----:B------:R-:W-:Y:S02]  /*1520*/  F2FP.BF16.PACK_AB R45, R63, R58 ;  /* 0x0000003a3f2d723e */ /* 0x000fe400000010ff */
[----:B------:R-:W-:Y:S02]  /*1530*/  F2FP.BF16.PACK_AB R46, R68, R61 ;  /* 0x0000003d442e723e */ /* 0x000fe400000010ff */
[----:B------:R-:W-:Y:S02]  /*1540*/  F2FP.BF16.PACK_AB R47, R32, R65 ;  /* 0x00000041202f723e */ /* 0x000fe400000010ff */
[----:B------:R-:W-:Y:S01]  /*1550*/  MOV R20, 0x20 ;  /* 0x0000002000147802 */ /* 0x000fe20000000f00 */
[----:B------:R-:W-:-:S02]  /*1560*/  IMAD.MOV.U32 R75, RZ, RZ, R56 ;  /* 0x000000ffff4b7224 */ /* 0x000fc400078e0038 */
[----:B0-----:R-:W-:Y:S02]  /*1570*/  FADD R21, R28, R21 ;  /* 0x000000151c157221 */ /* 0x001fe40000000000 */
[----:B------:R-:W-:Y:S01]  /*1580*/  HMMA.16816.F32.BF16 R48, R44, R34, R48 ;  /* 0x000000222c30723c */ /* 0x000fe20000041830 */
[----:B-1----:R-:W-:Y:S01]  /*1590*/  FADD R25, R66, R25 ;  /* 0x0000001942197221 */ /* 0x002fe20000000000 */
[----:B------:R-:W-:Y:S01]  /*15a0*/  MOV R87, R60 ;  /* 0x0000003c00577202 */ /* 0x000fe20000000f00 */
[----:B------:R-:W-:-:S05]  /*15b0*/  IMAD R8, R20, c[0x0][0x1b4], R8 ;  /* 0x00006d0014087a24 */ /* 0x000fca00078e0208 */
[----:B------:R-:W-:Y:S01]  /*15c0*/  HMMA.16816.F32.BF16 R52, R44, R30, R52 ;  /* 0x0000001e2c34723c */ /* 0x000fe20000041834 */
[----:B------:R-:W-:Y:S02]  /*15d0*/  IMAD R15, R20, c[0x0][0x1a4], R15 ;  /* 0x00006900140f7a24 */ /* 0x000fe400078e020f */
[----:B------:R-:W-:Y:S02]  /*15e0*/  FFMA R11, R62, R11, R21 ;  /* 0x0000000b3e0b7223 */ /* 0x000fe40000000015 */
[----:B------:R-:W-:-:S03]  /*15f0*/  FFMA R74, R59, R74, R25 ;  /* 0x0000004a3b4a7223 */ /* 0x000fc60000000019 */
[C---:B------:R-:W-:Y:S08]  /*1600*/  HMMA.16816.F32.BF16 R40, R44.reuse, R26, R40 ;  /* 0x0000001a2c28723c */ /* 0x040ff00000041828 */
[----:B------:R-:W-:Y:S01]  /*1610*/  HMMA.16816.F32.BF16 R36, R44, R22, R36 ;  /* 0x000000162c24723c */ /* 0x000fe20000041824 */
[----:B------:R-:W-:Y:S07]  /*1620*/  @!P0 BRA `(.L_x_1) ;  /* 0xfffff34000008947 */ /* 0x000fee000383ffff */
.L_x_0:
[----:B------:R-:W-:Y:S01]  /*1630*/  ISETP.NE.U32.AND P0, PT, R5, RZ, PT ;  /* 0x000000ff0500720c */ /* 0x000fe20003f05070 */
[----:B------:R-:W-:Y:S01]  /*1640*/  IMAD R10, R3, c[0x0][0x1c4], RZ ;  /* 0x00007100030a7a24 */ /* 0x000fe200078e02ff */
[----:B------:R-:W-:Y:S01]  /*1650*/  SHF.L.U32 R5, R0, 0x4, RZ ;  /* 0x0000000400057819 */ /* 0x000fe200000006ff */
[----:B------:R-:W-:Y:S01]  /*1660*/  BAR.SYNC.DEFER_BLOCKING 0x0 ;  /* 0x0000000000007b1d */ /* 0x000fe20000010000 */
[----:B------:R-:W-:-:S02]  /*1670*/  MOV R22, R11 ;  /* 0x0000000b00167202 */ /* 0x000fc40000000f00 */
[----:B------:R-:W-:Y:S02]  /*1680*/  LOP3.LUT R8, R5, 0x30, RZ, 0xc0, !PT ;  /* 0x0000003005087812 */ /* 0x000fe400078ec0ff */
[C---:B------:R-:W-:Y:S01]  /*1690*/  FSETP.GEU.AND P2, PT, R22.reuse, 1.175494350822287508e-38, PT ;  /* 0x008000001600780b */ /* 0x040fe20003f4e000 */
[----:B------:R-:W-:Y:S01]  /*16a0*/  FMUL R5, R22, 8388608 ;  /* 0x4b00000016057820 */ /* 0x000fe20000400000 */
[----:B------:R-:W-:Y:S02]  /*16b0*/  SHF.R.S32.HI R11, RZ, 0x2, R0 ;  /* 0x00000002ff0b7819 */ /* 0x000fe40000011400 */
[----:B------:R-:W-:Y:S02]  /*16c0*/  LOP3.LUT R12, R12, 0x440, RZ, 0xc0, !PT ;  /* 0x000004400c0c7812 */ /* 0x000fe400078ec0ff */
[----:B------:R-:W-:Y:S02]  /*16d0*/  FSEL R5, R5, R22, !P2 ;  /* 0x0000001605057208 */ /* 0x000fe40005000000 */
[----:B------:R-:W-:-:S02]  /*16e0*/  SGXT R11, R11, 0x1 ;  /* 0x000000010b0b781a */ /* 0x000fc40000000200 */
[----:B------:R-:W-:Y:S02]  /*16f0*/  SHF.L.U32 R9, R0, 0x2, RZ ;  /* 0x0000000200097819 */ /* 0x000fe400000006ff */
[----:B------:R-:W-:Y:S02]  /*1700*/  IADD3 R7, R5, -0x3f3504f3, RZ ;  /* 0xc0cafb0d05077810 */ /* 0x000fe40007ffe0ff */
[----:B------:R-:W-:Y:S02]  /*1710*/  SHF.R.U32.HI R16, RZ, 0x1, R0 ;  /* 0x00000001ff107819 */ /* 0x000fe40000011600 */
[----:B------:R-:W-:Y:S02]  /*1720*/  LOP3.LUT R11, R11, 0x440, RZ, 0xc0, !PT ;  /* 0x000004400b0b7812 */ /* 0x000fe400078ec0ff */
[----:B------:R-:W-:Y:S02]  /*1730*/  LOP3.LUT R30, R12, 0x1f8, R9, 0x78, !PT ;  /* 0x000001f80c1e7812 */ /* 0x000fe400078e7809 */
[----:B------:R-:W-:-:S02]  /*1740*/  LOP3.LUT R12, R7, 0xff800000, RZ, 0xc0, !PT ;  /* 0xff800000070c7812 */ /* 0x000fc400078ec0ff */
[----:B------:R-:W-:Y:S02]  /*1750*/  FSETP.GT.AND P1, PT, |R22|, 8.50705917302346158658e+37, PT ;  /* 0x7e8000001600780b */ /* 0x000fe40003f24200 */
[----:B------:R-:W-:Y:S01]  /*1760*/  LOP3.LUT R16, R11, 0x40, R16, 0x78, !PT ;  /* 0x000000400b107812 */ /* 0x000fe200078e7810 */
[----:B------:R-:W-:Y:S01]  /*1770*/  IMAD.HI R11, R10, 0x2, RZ ;  /* 0x000000020a0b7827 */ /* 0x000fe200078e02ff */
[----:B------:R-:W-:Y:S02]  /*1780*/  LOP3.LUT R18, R8, 0x380, R13, 0xf8, !PT ;  /* 0x0000038008127812 */ /* 0x000fe400078ef80d */
[----:B------:R-:W-:Y:S01]  /*1790*/  LOP3.LUT R20, R9, 0xc0, RZ, 0xc0, !PT ;  /* 0x000000c009147812 */ /* 0x000fe200078ec0ff */
[----:B------:R-:W-:Y:S01]  /*17a0*/  IMAD R8, R2, c[0x0][0x1c0], RZ ;  /* 0x0000700002087a24 */ /* 0x000fe200078e02ff */
[----:B------:R-:W-:Y:S01]  /*17b0*/  SHF.L.U32 R14, R10, 0x1, RZ ;  /* 0x000000010a0e7819 */ /* 0x000fe200000006ff */
[----:B------:R-:W0:Y:S01]  /*17c0*/  I2F R9, R12 ;  /* 0x0000000c00097306 */ /* 0x000e220000201400 */
[----:B------:R-:W-:-:S02]  /*17d0*/  FSEL R10, RZ, -23, P2 ;  /* 0xc1b80000ff0a7808 */ /* 0x000fc40001000000 */
[C---:B------:R-:W-:Y:S01]  /*17e0*/  FSETP.GEU.AND P2, PT, |R22|.reuse, 1.175494350822287508e-38, PT ;  /* 0x008000001600780b */ /* 0x040fe20003f4e200 */
[----:B------:R-:W-:Y:S01]  /*17f0*/  @P1 FMUL R22, R22, 0.25 ;  /* 0x3e80000016161820 */ /* 0x000fe20000400000 */
[----:B------:R-:W-:Y:S01]  /*1800*/  LOP3.LUT R15, R13, 0x38, RZ, 0xc0, !PT ;  /* 0x000000380d0f7812 */ /* 0x000fe200078ec0ff */
[----:B------:R-:W-:Y:S01]  /*1810*/  @P1 FMUL R37, R37, 0.25 ;  /* 0x3e80000025251820 */ /* 0x000fe20000400000 */
[----:B------:R-:W-:Y:S01]  /*1820*/  SHF.R.S32.HI R13, RZ, 0x3, R0 ;  /* 0x00000003ff0d7819 */ /* 0x000fe20000011400 */
[----:B------:R-:W-:Y:S01]  /*1830*/  @P1 FMUL R36, R36, 0.25 ;  /* 0x3e80000024241820 */ /* 0x000fe20000400000 */
[C---:B------:R-:W-:Y:S01]  /*1840*/  SHF.L.U32 R7, R8.reuse, 0x1, RZ ;  /* 0x0000000108077819 */ /* 0x040fe200000006ff */
[----:B------:R-:W-:Y:S01]  /*1850*/  IMAD.HI R8, R8, 0x2, RZ ;  /* 0x0000000208087827 */ /* 0x000fe200078e02ff */
[----:B------:R-:W-:Y:S02]  /*1860*/  SGXT R13, R13, 0x1 ;  /* 0x000000010d0d781a */ /* 0x000fe40000000200 */
[----:B------:R-:W-:Y:S01]  /*1870*/  IADD3 R7, P3, P4, R14, c[0x0][0x178], R7 ;  /* 0x00005e000e077a10 */ /* 0x000fe20007c7e007 */
[----:B------:R-:W-:Y:S01]  /*1880*/  @P1 FMUL R41, R41, 0.25 ;  /* 0x3e80000029291820 */ /* 0x000fe20000400000 */
[----:B------:R-:W-:Y:S01]  /*1890*/  LOP3.LUT R13, R18, 0x808, R13, 0xf8, !PT ;  /* 0x00000808120d7812 */ /* 0x000fe200078ef80d */
[----:B------:R-:W-:Y:S01]  /*18a0*/  @!P2 FMUL R22, R22, 16777216 ;  /* 0x4b8000001616a820 */ /* 0x000fe20000400000 */
[----:B------:R-:W-:Y:S01]  /*18b0*/  IADD3.X R8, R11, c[0x0][0x17c], R8, P3, P4 ;  /* 0x00005f000b087a10 */ /* 0x000fe20001fe8408 */
[----:B0-----:R-:W-:Y:S01]  /*18c0*/  FFMA.FTZ R10, R9, 1.1920928955078125e-07, R10 ;  /* 0x34000000090a7823 */ /* 0x001fe2000001000a */
[C---:B------:R-:W-:Y:S01]  /*18d0*/  FSETP.GT.AND P3, PT, |R74|.reuse, 8.50705917302346158658e+37, PT ;  /* 0x7e8000004a00780b */ /* 0x040fe20003f64200 */
[----:B------:R-:W-:Y:S01]  /*18e0*/  FMUL R9, R74, 8388608 ;  /* 0x4b0000004a097820 */ /* 0x000fe20000400000 */
[----:B------:R-:W-:Y:S01]  /*18f0*/  LOP3.LUT R31, R13, R16, RZ, 0xfc, !PT ;  /* 0x000000100d1f7212 */ /* 0x000fe200078efcff */
[----:B------:R-:W-:Y:S01]  /*1900*/  @P1 FMUL R40, R40, 0.25 ;  /* 0x3e80000028281820 */ /* 0x000fe20000400000 */
[C---:B------:R-:W-:Y:S01]  /*1910*/  FSETP.GEU.AND P4, PT, R74.reuse, 1.175494350822287508e-38, PT ;  /* 0x008000004a00780b */ /* 0x040fe20003f8e000 */
[----:B------:R-:W0:Y:S01]  /*1920*/  MUFU.RCP R13, R22 ;  /* 0x00000016000d7308 */ /* 0x000e220000001000 */
[----:B------:R-:W-:Y:S01]  /*1930*/  FSETP.GEU.AND P5, PT, |R74|, 1.175494350822287508e-38, PT ;  /* 0x008000004a00780b */ /* 0x000fe20003fae200 */
[----:B------:R-:W-:Y:S01]  /*1940*/  @P1 FMUL R53, R53, 0.25 ;  /* 0x3e80000035351820 */ /* 0x000fe20000400000 */
[----:B------:R-:W-:Y:S01]  /*1950*/  FSEL R9, R9, R74, !P4 ;  /* 0x0000004a09097208 */ /* 0x000fe20006000000 */
[----:B------:R-:W-:Y:S01]  /*1960*/  @P1 FMUL R52, R52, 0.25 ;  /* 0x3e80000034341820 */ /* 0x000fe20000400000 */
[----:B------:R-:W-:Y:S01]  /*1970*/  IADD3 R15, R15, R20, RZ ;  /* 0x000000140f0f7210 */ /* 0x000fe20007ffe0ff */
[----:B------:R-:W-:Y:S01]  /*1980*/  @P1 FMUL R49, R49, 0.25 ;  /* 0x3e80000031311820 */ /* 0x000fe20000400000 */
[----:B------:R-:W-:Y:S01]  /*1990*/  IADD3 R11, R9, -0x3f3504f3, RZ ;  /* 0xc0cafb0d090b7810 */ /* 0x000fe20007ffe0ff */
[----:B------:R-:W-:Y:S01]  /*19a0*/  @P1 FMUL R48, R48, 0.25 ;  /* 0x3e80000030301820 */ /* 0x000fe20000400000 */
[----:B------:R-:W-:Y:S01]  /*19b0*/  LOP3.LUT R0, R0, 0x8, RZ, 0xc0, !PT ;  /* 0x0000000800007812 */ /* 0x000fe200078ec0ff */
[----:B------:R-:W-:Y:S01]  /*19c0*/  @P3 FMUL R74, R74, 0.25 ;  /* 0x3e8000004a4a3820 */ /* 0x000fe20000400000 */
[----:B------:R-:W-:Y:S01]  /*19d0*/  LOP3.LUT R14, R11, 0xff800000, RZ, 0xc0, !PT ;  /* 0xff8000000b0e7812 */ /* 0x000fe200078ec0ff */
[----:B------:R-:W-:Y:S01]  /*19e0*/  @!P2 FMUL R37, R37, 16777216 ;  /* 0x4b8000002525a820 */ /* 0x000fe20000400000 */
[----:B------:R-:W-:Y:S01]  /*19f0*/  LEA.HI R0, R0, R15, RZ, 0x1f ;  /* 0x0000000f00007211 */ /* 0x000fe200078ff8ff */
[----:B------:R-:W-:Y:S01]  /*1a00*/  @!P2 FMUL R36, R36, 16777216 ;  /* 0x4b8000002424a820 */ /* 0x000fe20000400000 */
[----:B------:R1:W2:Y:S01]  /*1a10*/  I2F R16, R14 ;  /* 0x0000000e00107306 */ /* 0x0002a20000201400 */
[----:B------:R-:W-:Y:S01]  /*1a20*/  @!P2 FMUL R41, R41, 16777216 ;  /* 0x4b8000002929a820 */ /* 0x000fe20000400000 */
[----:B------:R-:W-:Y:S01]  /*1a30*/  FSEL R11, RZ, -23, P4 ;  /* 0xc1b80000ff0b7808 */ /* 0x000fe20002000000 */
[----:B------:R-:W-:Y:S01]  /*1a40*/  @!P2 FMUL R40, R40, 16777216 ;  /* 0x4b8000002828a820 */ /* 0x000fe20000400000 */
[----:B------:R-:W-:Y:S01]  /*1a50*/  IADD3 R12, R5, -R12, RZ ;  /* 0x8000000c050c7210 */ /* 0x000fe20007ffe0ff */
[----:B------:R-:W-:Y:S01]  /*1a60*/  @!P2 FMUL R53, R53, 16777216 ;  /* 0x4b8000003535a820 */ /* 0x000fe20000400000 */
[----:B------:R-:W-:Y:S01]  /*1a70*/  MOV R32, 0x3dc6b27f ;  /* 0x3dc6b27f00207802 */ /* 0x000fe20000000f00 */
[----:B------:R-:W-:Y:S01]  /*1a80*/  @!P2 FMUL R52, R52, 16777216 ;  /* 0x4b8000003434a820 */ /* 0x000fe20000400000 */
[----:B------:R-:W-:Y:S01]  /*1a90*/  ISETP.GE.U32.AND P1, PT, R9, 0x7f800000, PT ;  /* 0x7f8000000900780c */ /* 0x000fe20003f26070 */
[----:B------:R-:W-:Y:S01]  /*1aa0*/  @!P2 FMUL R49, R49, 16777216 ;  /* 0x4b8000003131a820 */ /* 0x000fe20000400000 */
[----:B-1----:R-:W-:Y:S01]  /*1ab0*/  IADD3 R14, R9, -R14, RZ ;  /* 0x8000000e090e7210 */ /* 0x002fe20007ffe0ff */
[----:B------:R-:W-:Y:S01]  /*1ac0*/  @!P2 FMUL R48, R48, 16777216 ;  /* 0x4b8000003030a820 */ /* 0x000fe20000400000 */
[----:B------:R-:W-:Y:S01]  /*1ad0*/  ISETP.GE.U32.AND P2, PT, R5, 0x7f800000, PT ;  /* 0x7f8000000500780c */ /* 0x000fe20003f46070 */
[----:B------:R-:W-:Y:S01]  /*1ae0*/  @!P5 FMUL R74, R74, 16777216 ;  /* 0x4b8000004a4ad820 */ /* 0x000fe20000400000 */
[----:B------:R-:W-:Y:S01]  /*1af0*/  LOP3.LUT R6, R6, 0xf8, RZ, 0xc0, !PT ;  /* 0x000000f806067812 */ /* 0x000fe200078ec0ff */
[----:B0-----:R-:W-:-:S02]  /*1b00*/  FMUL R15, R13, R37 ;  /* 0x000000250d0f7220 */ /* 0x001fc40000400000 */
[C---:B------:R-:W-:Y:S02]  /*1b10*/  FMUL R17, R13.reuse, R36 ;  /* 0x000000240d117220 */ /* 0x040fe40000400000 */
[C---:B------:R-:W-:Y:S02]  /*1b20*/  FMUL R18, R13.reuse, R41 ;  /* 0x000000290d127220 */ /* 0x040fe40000400000 */
[C---:B------:R-:W-:Y:S02]  /*1b30*/  FMUL R20, R13.reuse, R40 ;  /* 0x000000280d147220 */ /* 0x040fe40000400000 */
[----:B------:R-:W-:Y:S01]  /*1b40*/  FMUL R21, R13, R52 ;  /* 0x000000340d157220 */ /* 0x000fe20000400000 */
[----:B------:R-:W-:Y:S01]  /*1b50*/  F2FP.BF16.PACK_AB R27, R15, R18 ;  /* 0x000000120f1b723e */ /* 0x000fe200000010ff */
[----:B------:R-:W-:Y:S01]  /*1b60*/  FMUL R24, R13, R48 ;  /* 0x000000300d187220 */ /* 0x000fe20000400000 */
[----:B------:R-:W-:Y:S01]  /*1b70*/  F2FP.BF16.PACK_AB R25, R17, R20 ;  /* 0x000000141119723e */ /* 0x000fe200000010ff */
[----:B------:R-:W-:-:S02]  /*1b80*/  FMUL R19, R13, R53 ;  /* 0x000000350d137220 */ /* 0x000fc40000400000 */
[----:B------:R-:W-:Y:S01]  /*1b90*/  FMUL R22, R13, R49 ;  /* 0x000000310d167220 */ /* 0x000fe20000400000 */
[----:B------:R-:W-:Y:S01]  /*1ba0*/  F2FP.BF16.PACK_AB R24, R21, R24 ;  /* 0x000000181518723e */ /* 0x000fe200000010ff */
[----:B------:R-:W0:Y:S01]  /*1bb0*/  MUFU.RCP R13, R74 ;  /* 0x0000004a000d7308 */ /* 0x000e220000001000 */
[----:B------:R-:W-:Y:S02]  /*1bc0*/  @P3 FMUL R39, R39, 0.25 ;  /* 0x3e80000027273820 */ /* 0x000fe40000400000 */
[----:B------:R-:W-:Y:S01]  /*1bd0*/  @P3 FMUL R38, R38, 0.25 ;  /* 0x3e80000026263820 */ /* 0x000fe20000400000 */
[----:B------:R-:W-:Y:S01]  /*1be0*/  F2FP.BF16.PACK_AB R26, R19, R22 ;  /* 0x00000016131a723e */ /* 0x000fe200000010ff */
[----:B------:R-:W-:Y:S01]  /*1bf0*/  @P3 FMUL R43, R43, 0.25 ;  /* 0x3e8000002b2b3820 */ /* 0x000fe20000400000 */
[----:B------:R1:W-:Y:S01]  /*1c00*/  STS.64 [R30], R24 ;  /* 0x000000181e007388 */ /* 0x0003e20000000a00 */
[----:B------:R-:W-:Y:S02]  /*1c10*/  @P3 FMUL R42, R42, 0.25 ;  /* 0x3e8000002a2a3820 */ /* 0x000fe40000400000 */
[----:B------:R-:W-:Y:S01]  /*1c20*/  @P3 FMUL R55, R55, 0.25 ;  /* 0x3e80000037373820 */ /* 0x000fe20000400000 */
[----:B------:R-:W-:Y:S01]  /*1c30*/  STS.64 [R30+0x200], R26 ;  /* 0x0002001a1e007388 */ /* 0x000fe20000000a00 */
[----:B------:R-:W-:-:S02]  /*1c40*/  @P3 FMUL R54, R54, 0.25 ;  /* 0x3e80000036363820 */ /* 0x000fc40000400000 */
[----:B------:R-:W-:Y:S02]  /*1c50*/  @P3 FMUL R51, R51, 0.25 ;  /* 0x3e80000033333820 */ /* 0x000fe40000400000 */
[----:B------:R-:W-:Y:S02]  /*1c60*/  @P3 FMUL R50, R50, 0.25 ;  /* 0x3e80000032323820 */ /* 0x000fe40000400000 */
[----:B------:R-:W-:Y:S01]  /*1c70*/  @!P5 FMUL R39, R39, 16777216 ;  /* 0x4b8000002727d820 */ /* 0x000fe20000400000 */
[----:B-1----:R-:W-:Y:S01]  /*1c80*/  MOV R24, c[0x0][0x1c8] ;  /* 0x0000720000187a02 */ /* 0x002fe20000000f00 */
[----:B------:R-:W-:Y:S02]  /*1c90*/  @!P5 FMUL R38, R38, 16777216 ;  /* 0x4b8000002626d820 */ /* 0x000fe40000400000 */
[----:B------:R-:W-:Y:S02]  /*1ca0*/  @!P5 FMUL R43, R43, 16777216 ;  /* 0x4b8000002b2bd820 */ /* 0x000fe40000400000 */
[----:B------:R-:W-:-:S02]  /*1cb0*/  @!P5 FMUL R42, R42, 16777216 ;  /* 0x4b8000002a2ad820 */ /* 0x000fc40000400000 */
[----:B------:R-:W-:Y:S02]  /*1cc0*/  @!P5 FMUL R55, R55, 16777216 ;  /* 0x4b8000003737d820 */ /* 0x000fe40000400000 */
[----:B------:R-:W-:Y:S02]  /*1cd0*/  @!P5 FMUL R54, R54, 16777216 ;  /* 0x4b8000003636d820 */ /* 0x000fe40000400000 */
[----:B------:R-:W-:Y:S02]  /*1ce0*/  @!P5 FMUL R51, R51, 16777216 ;  /* 0x4b8000003333d820 */ /* 0x000fe40000400000 */
[----:B------:R-:W-:Y:S02]  /*1cf0*/  @!P5 FMUL R50, R50, 16777216 ;  /* 0x4b8000003232d820 */ /* 0x000fe40000400000 */
[----:B--2---:R-:W-:Y:S02]  /*1d00*/  FFMA.FTZ R28, R16, 1.1920928955078125e-07, R11 ;  /* 0x34000000101c7823 */ /* 0x004fe4000001000b */
[----:B0-----:R-:W-:-:S02]  /*1d10*/  FMUL R15, R13, R39 ;  /* 0x000000270d0f7220 */ /* 0x001fc40000400000 */
[C---:B------:R-:W-:Y:S02]  /*1d20*/  FMUL R16, R13.reuse, R38 ;  /* 0x000000260d107220 */ /* 0x040fe40000400000 */
[C---:B------:R-:W-:Y:S02]  /*1d30*/  FMUL R18, R13.reuse, R43 ;  /* 0x0000002b0d127220 */ /* 0x040fe40000400000 */
[C---:B------:R-:W-:Y:S02]  /*1d40*/  FMUL R17, R13.reuse, R42 ;  /* 0x0000002a0d117220 */ /* 0x040fe40000400000 */
[----:B------:R-:W-:Y:S01]  /*1d50*/  FMUL R19, R13, R55 ;  /* 0x000000370d137220 */ /* 0x000fe20000400000 */
[----:B------:R-:W-:Y:S01]  /*1d60*/  F2FP.BF16.PACK_AB R23, R15, R18 ;  /* 0x000000120f17723e */ /* 0x000fe200000010ff */
[C---:B------:R-:W-:Y:S01]  /*1d70*/  FMUL R20, R13.reuse, R54 ;  /* 0x000000360d147220 */ /* 0x040fe20000400000 */
[----:B------:R-:W-:Y:S01]  /*1d80*/  F2FP.BF16.PACK_AB R21, R16, R17 ;  /* 0x000000111015723e */ /* 0x000fe200000010ff */
[C---:B------:R-:W-:Y:S01]  /*1d90*/  FMUL R22, R13.reuse, R51 ;  /* 0x000000330d167220 */ /* 0x040fe20000400000 */
[----:B------:R-:W-:Y:S01]  /*1da0*/  LOP3.LUT R16, R30, 0x8, RZ, 0x3c, !PT ;  /* 0x000000081e107812 */ /* 0x000fe200078e3cff */
[----:B------:R-:W-:Y:S01]  /*1db0*/  FMUL R13, R13, R50 ;  /* 0x000000320d0d7220 */ /* 0x000fe20000400000 */
[----:B------:R-:W-:Y:S01]  /*1dc0*/  LOP3.LUT R18, R31, 0x8, RZ, 0x3c, !PT ;  /* 0x000000081f127812 */ /* 0x000fe200078e3cff */
[----:B------:R-:W-:Y:S01]  /*1dd0*/  FADD R12, R12, -1 ;  /* 0xbf8000000c0c7421 */ /* 0x000fe20000000000 */
[----:B------:R-:W-:Y:S01]  /*1de0*/  F2FP.BF16.PACK_AB R22, R19, R22 ;  /* 0x000000161316723e */ /* 0x000fe200000010ff */
[----:B------:R-:W-:Y:S01]  /*1df0*/  FADD R29, R14, -1 ;  /* 0xbf8000000e1d7421 */ /* 0x000fe20000000000 */
[----:B------:R-:W-:Y:S01]  /*1e00*/  F2FP.BF16.PACK_AB R20, R20, R13 ;  /* 0x0000000d1414723e */ /* 0x000fe200000010ff */
[----:B------:R-:W-:-:S02]  /*1e10*/  FFMA.FTZ R11, R12, R32, -0.16845393180847167969 ;  /* 0xbe2c7f300c0b7423 */ /* 0x000fc40000010020 */
[----:B------:R-:W-:Y:S01]  /*1e20*/  STS.64 [R16+0xa00], R22 ;  /* 0x000a001610007388 */ /* 0x000fe20000000a00 */
[----:B------:R-:W-:Y:S02]  /*1e30*/  IMAD R13, R4, c[0x0][0x1c8], RZ ;  /* 0x00007200040d7a24 */ /* 0x000fe400078e02ff */
[C---:B------:R-:W-:Y:S01]  /*1e40*/  FFMA.FTZ R11, R12.reuse, R11, 0.1716887056827545166 ;  /* 0x3e2fcf2a0c0b7423 */ /* 0x040fe2000001000b */
[----:B------:R0:W-:Y:S01]  /*1e50*/  STS.64 [R16+0x800], R20 ;  /* 0x0008001410007388 */ /* 0x0001e20000000a00 */
[C---:B------:R-:W-:Y:S02]  /*1e60*/  FFMA.FTZ R4, R29.reuse, R32, -0.16845393180847167969 ;  /* 0xbe2c7f301d047423 */ /* 0x040fe40000010020 */
[C---:B------:R-:W-:Y:S01]  /*1e70*/  FFMA.FTZ R11, R12.reuse, R11, -0.17900948226451873779 ;  /* 0xbe374e430c0b7423 */ /* 0x040fe2000001000b */
[----:B------:R-:W-:Y:S01]  /*1e80*/  BAR.SYNC.DEFER_BLOCKING 0x0 ;  /* 0x0000000000007b1d */ /* 0x000fe20000010000 */
[----:B------:R-:W-:Y:S02]  /*1e90*/  FFMA.FTZ R4, R29, R4, 0.1716887056827545166 ;  /* 0x3e2fcf2a1d047423 */ /* 0x000fe40000010004 */
[----:B------:R-:W-:-:S02]  /*1ea0*/  FFMA.FTZ R11, R12, R11, 0.20512372255325317383 ;  /* 0x3e520bf40c0b7423 */ /* 0x000fc4000001000b */
[C---:B------:R-:W-:Y:S02]  /*1eb0*/  FFMA.FTZ R4, R29.reuse, R4, -0.17900948226451873779 ;  /* 0xbe374e431d047423 */ /* 0x040fe40000010004 */
[----:B------:R-:W-:Y:S02]  /*1ec0*/  FFMA.FTZ R11, R12, R11, -0.24046532809734344482 ;  /* 0xbe763c8b0c0b7423 */ /* 0x000fe4000001000b */
[----:B------:R-:W-:Y:S02]  /*1ed0*/  IMAD R15, R24, 0x4, R13 ;  /* 0x00000004180f7824 */ /* 0x000fe400078e020d */
[----:B------:R-:W-:Y:S02]  /*1ee0*/  FFMA.FTZ R11, R12, R11, 0.28857114911079406738 ;  /* 0x3e93bf990c0b7423 */ /* 0x000fe4000001000b */
[----:B------:R-:W-:Y:S01]  /*1ef0*/  FFMA.FTZ R4, R29, R4, 0.20512372255325317383 ;  /* 0x3e520bf41d047423 */ /* 0x000fe20000010004 */
[----:B------:R-:W-:Y:S01]  /*1f00*/  LEA R17, R24, R15, 0x2 ;  /* 0x0000000f18117211 */ /* 0x000fe200078e10ff */
[----:B------:R-:W-:Y:S01]  /*1f10*/  FFMA.FTZ R11, R12, R11, -0.36067417263984680176 ;  /* 0xbeb8aa490c0b7423 */ /* 0x000fe2000001000b */
[----:B------:R-:W-:Y:S01]  /*1f20*/  LEA R14, P4, R15, R7, 0x1 ;  /* 0x000000070f0e7211 */ /* 0x000fe200078808ff */
[----:B------:R-:W-:Y:S01]  /*1f30*/  FFMA.FTZ R4, R29, R4, -0.24046532809734344482 ;  /* 0xbe763c8b1d047423 */ /* 0x000fe20000010004 */
[----:B------:R-:W-:Y:S01]  /*1f40*/  LEA R19, R24, R17, 0x2 ;  /* 0x0000001118137211 */ /* 0x000fe200078e10ff */
[----:B------:R-:W-:Y:S01]  /*1f50*/  FFMA.FTZ R11, R12, R11, 0.48089820146560668945 ;  /* 0x3ef6384a0c0b7423 */ /* 0x000fe2000001000b */
[----:B------:R-:W-:Y:S01]  /*1f60*/  LEA.HI.X.SX32 R15, R15, R8, 0x1, P4 ;  /* 0x000000080f0f7211 */ /* 0x000fe200020f0eff */
[C---:B------:R-:W-:Y:S01]  /*1f70*/  FFMA.FTZ R4, R29.reuse, R4, 0.28857114911079406738 ;  /* 0x3e93bf991d047423 */ /* 0x040fe20000010004 */
[----:B0-----:R-:W-:Y:S01]  /*1f80*/  LEA R21, R24, R19, 0x2 ;  /* 0x0000001318157211 */ /* 0x001fe200078e10ff */
[----:B------:R-:W-:Y:S01]  /*1f90*/  FFMA.FTZ R11, R12, R11, -0.72134751081466674805 ;  /* 0xbf38aa3b0c0b7423 */ /* 0x000fe2000001000b */
[----:B------:R-:W0:Y:S01]  /*1fa0*/  LDS.64 R30, [R31] ;  /* 0x000000001f1e7984 */ /* 0x000e220000000a00 */
[C---:B------:R-:W-:Y:S01]  /*1fb0*/  FFMA.FTZ R4, R29.reuse, R4, -0.36067417263984680176 ;  /* 0xbeb8aa491d047423 */ /* 0x040fe20000010004 */
[----:B------:R-:W-:Y:S01]  /*1fc0*/  LEA R23, R24, R21, 0x2 ;  /* 0x0000001518177211 */ /* 0x000fe200078e10ff */
[----:B------:R-:W-:Y:S01]  /*1fd0*/  FMUL R11, R12, R11 ;  /* 0x0000000b0c0b7220 */ /* 0x000fe20000400000 */
[----:B------:R1:W2:Y:S01]  /*1fe0*/  LDS.64 R32, [R18] ;  /* 0x0000000012207984 */ /* 0x0002a20000000a00 */
[----:B------:R-:W-:Y:S01]  /*1ff0*/  FFMA.FTZ R4, R29, R4, 0.48089820146560668945 ;  /* 0x3ef6384a1d047423 */ /* 0x000fe20000010004 */
[----:B------:R-:W-:Y:S01]  /*2000*/  LEA R25, R24, R23, 0x2 ;  /* 0x0000001718197211 */ /* 0x000fe200078e10ff */
[C---:B------:R-:W-:Y:S01]  /*2010*/  FMUL R11, R12.reuse, R11 ;  /* 0x0000000b0c0b7220 */ /* 0x040fe20000400000 */
[-C--:B------:R-:W-:Y:S01]  /*2020*/  LEA R16, P5, R17, R7.reuse, 0x1 ;  /* 0x0000000711107211 */ /* 0x080fe200078a08ff */
[----:B------:R-:W-:Y:S01]  /*2030*/  FFMA.FTZ R4, R29, R4, -0.72134751081466674805 ;  /* 0xbf38aa3b1d047423 */ /* 0x000fe20000010004 */
[-C--:B------:R-:W-:Y:S01]  /*2040*/  LEA R20, P4, R21, R7.reuse, 0x1 ;  /* 0x0000000715147211 */ /* 0x080fe200078808ff */
[----:B------:R-:W-:Y:S01]  /*2050*/  FFMA.FTZ R11, R12, 1.4426950216293334961, R11 ;  /* 0x3fb8aa3b0c0b7823 */ /* 0x000fe2000001000b */
[----:B------:R-:W-:Y:S01]  /*2060*/  LEA R12, P3, R13, R7, 0x1 ;  /* 0x000000070d0c7211 */ /* 0x000fe200078608ff */
[----:B------:R-:W-:Y:S01]  /*2070*/  FMUL R4, R29, R4 ;  /* 0x000000041d047220 */ /* 0x000fe20000400000 */
[----:B------:R-:W-:Y:S01]  /*2080*/  LEA R27, R24, R25, 0x2 ;  /* 0x00000019181b7211 */ /* 0x000fe200078e10ff */
[----:B------:R-:W-:Y:S01]  /*2090*/  FADD R10, R10, R11 ;  /* 0x0000000b0a0a7221 */ /* 0x000fe20000000000 */
[----:B------:R-:W-:Y:S01]  /*20a0*/  LEA.HI.X.SX32 R13, R13, R8, 0x1, P3 ;  /* 0x000000080d0d7211 */ /* 0x000fe200018f0eff */
[----:B------:R-:W-:Y:S01]  /*20b0*/  FMUL R4, R29, R4 ;  /* 0x000000041d047220 */ /* 0x000fe20000400000 */
[----:B-1----:R-:W-:-:S02]  /*20c0*/  LEA R18, P3, R19, R7, 0x1 ;  /* 0x0000000713127211 */ /* 0x002fc400078608ff */
[-C--:B------:R-:W-:Y:S01]  /*20d0*/  LEA.HI.X.SX32 R17, R17, R8.reuse, 0x1, P5 ;  /* 0x0000000811117211 */ /* 0x080fe200028f0eff */
[----:B------:R-:W-:Y:S01]  /*20e0*/  FFMA.FTZ R29, R29, 1.4426950216293334961, R4 ;  /* 0x3fb8aa3b1d1d7823 */ /* 0x000fe20000010004 */
[-C--:B------:R-:W-:Y:S02]  /*20f0*/  LEA.HI.X.SX32 R19, R19, R8.reuse, 0x1, P3 ;  /* 0x0000000813137211 */ /* 0x080fe400018f0eff */
[----:B------:R-:W-:Y:S01]  /*2100*/  LEA.HI.X.SX32 R21, R21, R8, 0x1, P4 ;  /* 0x0000000815157211 */ /* 0x000fe200020f0eff */
[----:B------:R-:W-:Y:S01]  /*2110*/  FADD R28, R28, R29 ;  /* 0x0000001d1c1c7221 */ /* 0x000fe20000000000 */
[-C--:B------:R-:W-:Y:S02]  /*2120*/  LEA R22, P3, R23, R7.reuse, 0x1 ;  /* 0x0000000717167211 */ /* 0x080fe400078608ff */
[-C--:B------:R-:W-:Y:S02]  /*2130*/  LEA R24, P4, R25, R7.reuse, 0x1 ;  /* 0x0000000719187211 */ /* 0x080fe400078808ff */
[----:B------:R-:W-:-:S02]  /*2140*/  LEA R26, P5, R27, R7, 0x1 ;  /* 0x000000071b1a7211 */ /* 0x000fc400078a08ff */
[-C--:B------:R-:W-:Y:S02]  /*2150*/  LEA.HI.X.SX32 R23, R23, R8.reuse, 0x1, P3 ;  /* 0x0000000817177211 */ /* 0x080fe400018f0eff */
[-C--:B------:R-:W-:Y:S02]  /*2160*/  LEA.HI.X.SX32 R25, R25, R8.reuse, 0x1, P4 ;  /* 0x0000000819197211 */ /* 0x080fe400020f0eff */
[----:B------:R-:W-:Y:S02]  /*2170*/  LEA.HI.X.SX32 R27, R27, R8, 0x1, P5 ;  /* 0x000000081b1b7211 */ /* 0x000fe400028f0eff */
[----:B------:R-:W-:Y:S02]  /*2180*/  @P2 MOV R4, 0x7f800000 ;  /* 0x7f80000000042802 */ /* 0x000fe40000000f00 */
[----:B------:R-:W-:Y:S01]  /*2190*/  @P1 MOV R8, 0x7f800000 ;  /* 0x7f80000000081802 */ /* 0x000fe20000000f00 */
[----:B0-----:R0:W-:Y:S01]  /*21a0*/  STG.E.U16 [R12.64], R30 ;  /* 0x0000001e0c007986 */ /* 0x0011e2000c101504 */
[C---:B------:R-:W-:Y:S01]  /*21b0*/  FSETP.NEU.AND P3, PT, R5.reuse, RZ, PT ;  /* 0x000000ff0500720b */ /* 0x040fe20003f6d000 */
[----:B------:R-:W-:Y:S01]  /*21c0*/  @P2 FFMA.FTZ R10, R5, R4, +INF ;  /* 0x7f800000050a2423 */ /* 0x000fe20000010004 */
[C---:B------:R-:W-:Y:S01]  /*21d0*/  FSETP.NEU.AND P2, PT, R9.reuse, RZ, PT ;  /* 0x000000ff0900720b */ /* 0x040fe20003f4d000 */
[----:B------:R-:W-:Y:S01]  /*21e0*/  @P1 FFMA.FTZ R28, R9, R8, +INF ;  /* 0x7f800000091c1423 */ /* 0x000fe20000010008 */
[----:B------:R-:W-:Y:S01]  /*21f0*/  PRMT R8, R30, 0x7632, R8 ;  /* 0x000076321e087816 */ /* 0x000fe20000000008 */
[----:B--2---:R1:W-:Y:S01]  /*2200*/  STG.E.U16 [R14.64], R32 ;  /* 0x000000200e007986 */ /* 0x0043e2000c101504 */
[----:B------:R-:W-:-:S02]  /*2210*/  PRMT R9, R32, 0x7632, R9 ;  /* 0x0000763220097816 */ /* 0x000fc40000000009 */
[----:B------:R-:W-:Y:S01]  /*2220*/  PRMT R4, R31, 0x7632, R4 ;  /* 0x000076321f047816 */ /* 0x000fe20000000004 */
[----:B------:R1:W-:Y:S01]  /*2230*/  STG.E.U16 [R16.64], R8 ;  /* 0x0000000810007986 */ /* 0x0003e2000c101504 */
[----:B------:R-:W-:Y:S02]  /*2240*/  FSEL R5, R10, -INF , P3 ;  /* 0xff8000000a057808 */ /* 0x000fe40001800000 */
[----:B0-----:R-:W-:Y:S01]  /*2250*/  PRMT R13, R33, 0x7632, R13 ;  /* 0x00007632210d7816 */ /* 0x001fe2000000000d */
[----:B------:R1:W-:Y:S01]  /*2260*/  STG.E.U16 [R18.64], R9 ;  /* 0x0000000912007986 */ /* 0x0003e2000c101504 */
[----:B------:R-:W-:Y:S01]  /*2270*/  FSEL R7, R28, -INF , P2 ;  /* 0xff8000001c077808 */ /* 0x000fe20001000000 */
[----:B------:R-:W-:Y:S02]  /*2280*/  FFMA R60, R5, 0.69314718246459960938, R60 ;  /* 0x3f317218053c7823 */ /* 0x000fe4000000003c */
[----:B------:R1:W-:Y:S02]  /*2290*/  STG.E.U16 [R20.64], R31 ;  /* 0x0000001f14007986 */ /* 0x0003e4000c101504 */
[----:B------:R-:W-:-:S02]  /*22a0*/  FFMA R61, R7, 0.69314718246459960938, R56 ;  /* 0x3f317218073d7823 */ /* 0x000fc40000000038 */
[----:B------:R1:W-:Y:S04]  /*22b0*/  STG.E.U16 [R22.64], R33 ;  /* 0x0000002116007986 */ /* 0x0003e8000c101504 */
[----:B------:R1:W-:Y:S04]  /*22c0*/  STG.E.U16 [R24.64], R4 ;  /* 0x0000000418007986 */ /* 0x0003e8000c101504 */
[----:B------:R1:W-:Y:S04]  /*22d0*/  STG.E.U16 [R26.64], R13 ;  /* 0x0000000d1a007986 */ /* 0x0003e8000c101504 */
[----:B------:R-:W-:Y:S06]  /*22e0*/  BAR.SYNC.DEFER_BLOCKING 0x0 ;  /* 0x0000000000007b1d */ /* 0x000fec0000010000 */
[----:B------:R1:W-:Y:S04]  /*22f0*/  STS.64 [R6], R60 ;  /* 0x0000003c06007388 */ /* 0x0003e80000000a00 */
[----:B------:R-:W-:Y:S06]  /*2300*/  BAR.SYNC.DEFER_BLOCKING 0x0 ;  /* 0x0000000000007b1d */ /* 0x000fec0000010000 */
[----:B------:R-:W-:Y:S05]  /*2310*/  @P0 EXIT ;  /* 0x000000000000094d */ /* 0x000fea0003800000 */
[----:B-1----:R-:W0:Y:S01]  /*2320*/  LDS R7, [R0] ;  /* 0x0000000000077984 */ /* 0x002e220000000800 */
[----:B------:R-:W-:Y:S01]  /*2330*/  IMAD R2, R2, c[0x0][0x1cc], RZ ;  /* 0x0000730002027a24 */ /* 0x000fe200078e02ff */
[C---:B------:R-:W-:Y:S01]  /*2340*/  SHF.L.U32 R5, R3.reuse, 0x2, RZ ;  /* 0x0000000203057819 */ /* 0x040fe200000006ff */
[----:B------:R-:W-:-:S03]  /*2350*/  IMAD.HI R6, R3, 0x4, RZ ;  /* 0x0000000403067827 */ /* 0x000fc600078e02ff */
[C---:B------:R-:W-:Y:S01]  /*2360*/  SHF.L.U32 R4, R2.reuse, 0x2, RZ ;  /* 0x0000000202047819 */ /* 0x040fe200000006ff */
[----:B------:R-:W-:-:S03]  /*2370*/  IMAD.HI R3, R2, 0x4, RZ ;  /* 0x0000000402037827 */ /* 0x000fc600078e02ff */
[----:B------:R-:W-:-:S04]  /*2380*/  IADD3 R2, P0, P1, R5, c[0x0][0x180], R4 ;  /* 0x0000600005027a10 */ /* 0x000fc8000791e004 */
[----:B------:R-:W-:-:S05]  /*2390*/  IADD3.X R3, R6, c[0x0][0x184], R3, P0, P1 ;  /* 0x0000610006037a10 */ /* 0x000fca00007e2403 */
[----:B0-----:R-:W-:Y:S01]  /*23a0*/  STG.E [R2.64], R7 ;  /* 0x0000000702007986 */ /* 0x001fe2000c101904 */
[----:B------:R-:W-:Y:S05]  /*23b0*/  EXIT ;  /* 0x000000000000794d */ /* 0x000fea0003800000 */
.L_x_2:
[----:B------:R-:W-:-:S00]  /*23c0*/  BRA `(.L_x_2) ;  /* 0xfffffff000007947 */ /* 0x000fc0000383ffff */
[----:B------:R-:W-:-:S00]  /*23d0*/  NOP ;  /* 0x0000000000007918 */ /* 0x000fc00000000000 */
        /* <DEDUP_REMOVED lines=10> */
.L_x_3:


//--------------------- .nv.global.init           --------------------------
	.section	.nv.global.init,"aw",@progbits
.nv.global.init:
	.type		_$_str,@object
	.size		_$_str,(.L_0 - _$_str)
_$_str:
        /*0000*/ 	.byte	0x5f, 0x5f, 0x43, 0x55, 0x44, 0x41, 0x5f, 0x46, 0x54, 0x5a, 0x00
.L_0:


//--------------------- .nv.shared.attn_fwd       --------------------------
	.section	.nv.shared.attn_fwd,"aw",@nobits
	.sectionflags	@""
	.align	16
